// auto-generated by cutlass_sweep.gemm — config: {"arch": "sm_90", "cluster_m": 2, "cluster_n": 1, "dtype": "e4m3", "dtype_b": "e4m3", "layout": "nt", "stages": 0, "tile_k": 256, "tile_m": 64, "tile_n": 48}
#include "cutlass/cutlass.h"
#include "cutlass/gemm/collective/collective_builder.hpp"
#include "cutlass/gemm/device/gemm_universal_adapter.h"
#include "cutlass/gemm/kernel/gemm_universal.hpp"
#include "cutlass/epilogue/collective/collective_builder.hpp"

using ElemA = cutlass::float_e4m3_t;
using ElemB = cutlass::float_e4m3_t;
using ElemCD = cutlass::float_e4m3_t;
using Acc  = float;
using TileShape    = cute::Shape<cute::_64, cute::_48, cute::_256>;
using ClusterShape = cute::Shape<cute::_2, cute::_1, cute::_1>;

using CollectiveEpilogue = typename cutlass::epilogue::collective::CollectiveBuilder<
    cutlass::arch::Sm90, cutlass::arch::OpClassTensorOp,
    TileShape, ClusterShape,
    cutlass::epilogue::collective::EpilogueTileAuto,
    Acc, Acc,
    ElemCD, cutlass::layout::RowMajor, 128 / cutlass::sizeof_bits<ElemCD>::value,
    ElemCD, cutlass::layout::RowMajor, 128 / cutlass::sizeof_bits<ElemCD>::value,
    cutlass::epilogue::collective::EpilogueScheduleAuto
  >::CollectiveOp;

using CollectiveMainloop = typename cutlass::gemm::collective::CollectiveBuilder<
    cutlass::arch::Sm90, cutlass::arch::OpClassTensorOp,
    ElemA, cutlass::layout::RowMajor, 128 / cutlass::sizeof_bits<ElemA>::value,
    ElemB, cutlass::layout::ColumnMajor, 128 / cutlass::sizeof_bits<ElemB>::value,
    Acc,
    TileShape, ClusterShape,
    cutlass::gemm::collective::StageCountAutoCarveout<static_cast<int>(sizeof(typename CollectiveEpilogue::SharedStorage))>,
    cutlass::gemm::collective::KernelScheduleAuto
  >::CollectiveOp;

using GemmKernel = cutlass::gemm::kernel::GemmUniversal<
    cute::Shape<int,int,int,int>,
    CollectiveMainloop,
    CollectiveEpilogue
>;
using Gemm = cutlass::gemm::device::GemmUniversalAdapter<GemmKernel>;

// Force the device kernel symbol into the cubin without needing a host main.
auto* _anchor = &cutlass::device_kernel<GemmKernel>;


// ===== COMPILED SASS (sm_90a) =====

	.target	sm_90a

	.elftype	@"ET_EXEC"


//--------------------- .note.nv.tkinfo           --------------------------
	.section	.note.nv.tkinfo,"",@"SHT_NOTE"
	.sectionflags	@"SHF_NOTE_NV_TKINFO"
	.tkinfo
        /*0018*/ 	.word	0x00000002
        /*0030*/ 	.string	""
        /*0030*/ 	.string	"ptxas"
        /*0030*/ 	.string	"Cuda compilation tools, release 13.0, V13.0.88"
        /*0030*/ 	.string	"Build cuda_13.0.r13.0/compiler.36424714_0"
        /*0030*/ 	.string	"-arch sm_90a -m 64 "



//--------------------- .note.nv.cuinfo           --------------------------
	.section	.note.nv.cuinfo,"",@"SHT_NOTE"
	.sectionflags	@"SHF_NOTE_NV_CUINFO"
        /*0018*/ 	.short	0x0002
        /*001a*/ 	.short	0x005a
        /*001c*/ 	.short	0x0082
	.zero		2


//--------------------- .nv.info                  --------------------------
	.section	.nv.info,"",@"SHT_CUDA_INFO"
	.align	4


	//----- nvinfo : EIATTR_REGCOUNT
	.align		4
        /*0000*/ 	.byte	0x04, 0x2f
        /*0002*/ 	.short	(.L_12 - .L_11)
	.align		4
.L_11:
        /*0004*/ 	.word	index@(_ZN7cutlass13device_kernelINS_4gemm6kernel13GemmUniversalIN4cute5tupleIJiiiiEEENS1_10collective13CollectiveMmaINS1_37MainloopSm90TmaGmmaWarpSpecializedFP8ILi8ENS5_IJNS4_1CILi2EEENSA_ILi1EEESC_EEENS1_32KernelTmaWarpSpecializedPingpongEEENS5_IJNSA_ILi64EEENSA_ILi48EEENSA_ILi256EEEEEENS_12float_e4m3_tENS5_IJlSC_lEEESK_SL_NS4_8TiledMMAINS4_8MMA_AtomIJNS4_4SM904GMMA30MMA_64x16x32_F32E4M3E4M3_SS_TNILNSP_7ScaleInE1ELSR_1EEEEEENS4_6LayoutINS5_IJSC_SC_SC_EEENS5_IJNSA_ILi0EEESW_SW_EEEEENS5_IJNS4_10UnderscoreESZ_SZ_EEEEENS4_13SM90_TMA_LOADENS4_14ComposedLayoutINS4_7SwizzleILi3ELi4ELi3EEENS4_18smem_ptr_flag_bitsILi8EEENSU_INS5_IJNSA_ILi8EEENSA_ILi128EEEEEENS5_IJS19_SC_EEEEEEEvNS4_8identityENS4_23SM90_TMA_LOAD_MULTICASTES1D_vS1E_EENS_8epilogue10collective6detail29Sm90TmaWarpSpecializedAdapterINS1I_15DefaultEpilogueISK_SL_SL_NS1H_6thread17LinearCombinationISK_Li1EffLNS1M_9ScaleType4KindE0ELNS_15FloatRoundStyleE2ESK_EENS1_15EpilogueDefaultEEEEEvvEEEEvNT_6ParamsE)
        /*0008*/ 	.word	0x000000a8


	//----- nvinfo : EIATTR_FRAME_SIZE
	.align		4
.L_12:
        /*000c*/ 	.byte	0x04, 0x11
        /*000e*/ 	.short	(.L_14 - .L_13)
	.align		4
.L_13:
        /*0010*/ 	.word	index@(_ZN7cutlass13device_kernelINS_4gemm6kernel13GemmUniversalIN4cute5tupleIJiiiiEEENS1_10collective13CollectiveMmaINS1_37MainloopSm90TmaGmmaWarpSpecializedFP8ILi8ENS5_IJNS4_1CILi2EEENSA_ILi1EEESC_EEENS1_32KernelTmaWarpSpecializedPingpongEEENS5_IJNSA_ILi64EEENSA_ILi48EEENSA_ILi256EEEEEENS_12float_e4m3_tENS5_IJlSC_lEEESK_SL_NS4_8TiledMMAINS4_8MMA_AtomIJNS4_4SM904GMMA30MMA_64x16x32_F32E4M3E4M3_SS_TNILNSP_7ScaleInE1ELSR_1EEEEEENS4_6LayoutINS5_IJSC_SC_SC_EEENS5_IJNSA_ILi0EEESW_SW_EEEEENS5_IJNS4_10UnderscoreESZ_SZ_EEEEENS4_13SM90_TMA_LOADENS4_14ComposedLayoutINS4_7SwizzleILi3ELi4ELi3EEENS4_18smem_ptr_flag_bitsILi8EEENSU_INS5_IJNSA_ILi8EEENSA_ILi128EEEEEENS5_IJS19_SC_EEEEEEEvNS4_8identityENS4_23SM90_TMA_LOAD_MULTICASTES1D_vS1E_EENS_8epilogue10collective6detail29Sm90TmaWarpSpecializedAdapterINS1I_15DefaultEpilogueISK_SL_SL_NS1H_6thread17LinearCombinationISK_Li1EffLNS1M_9ScaleType4KindE0ELNS_15FloatRoundStyleE2ESK_EENS1_15EpilogueDefaultEEEEEvvEEEEvNT_6ParamsE)
        /*0014*/ 	.word	0x00000000


	//----- nvinfo : EIATTR_MIN_STACK_SIZE
	.align		4
.L_14:
        /*0018*/ 	.byte	0x04, 0x12
        /*001a*/ 	.short	(.L_16 - .L_15)
	.align		4
.L_15:
        /*001c*/ 	.word	index@(_ZN7cutlass13device_kernelINS_4gemm6kernel13GemmUniversalIN4cute5tupleIJiiiiEEENS1_10collective13CollectiveMmaINS1_37MainloopSm90TmaGmmaWarpSpecializedFP8ILi8ENS5_IJNS4_1CILi2EEENSA_ILi1EEESC_EEENS1_32KernelTmaWarpSpecializedPingpongEEENS5_IJNSA_ILi64EEENSA_ILi48EEENSA_ILi256EEEEEENS_12float_e4m3_tENS5_IJlSC_lEEESK_SL_NS4_8TiledMMAINS4_8MMA_AtomIJNS4_4SM904GMMA30MMA_64x16x32_F32E4M3E4M3_SS_TNILNSP_7ScaleInE1ELSR_1EEEEEENS4_6LayoutINS5_IJSC_SC_SC_EEENS5_IJNSA_ILi0EEESW_SW_EEEEENS5_IJNS4_10UnderscoreESZ_SZ_EEEEENS4_13SM90_TMA_LOADENS4_14ComposedLayoutINS4_7SwizzleILi3ELi4ELi3EEENS4_18smem_ptr_flag_bitsILi8EEENSU_INS5_IJNSA_ILi8EEENSA_ILi128EEEEEENS5_IJS19_SC_EEEEEEEvNS4_8identityENS4_23SM90_TMA_LOAD_MULTICASTES1D_vS1E_EENS_8epilogue10collective6detail29Sm90TmaWarpSpecializedAdapterINS1I_15DefaultEpilogueISK_SL_SL_NS1H_6thread17LinearCombinationISK_Li1EffLNS1M_9ScaleType4KindE0ELNS_15FloatRoundStyleE2ESK_EENS1_15EpilogueDefaultEEEEEvvEEEEvNT_6ParamsE)
        /*0020*/ 	.word	0x00000000
.L_16:


//--------------------- .nv.compat                --------------------------
	.section	.nv.compat,"",@"SHT_CUDA_COMPAT_INFO"
	.align	4
        /*0000*/ 	.byte	0x02, 0x09, 0x01, 0x00, 0x02, 0x02, 0x04, 0x00, 0x02, 0x05, 0x05, 0x00, 0x03, 0x07, 0x01, 0x01
        /*0010*/ 	.byte	0x02, 0x03, 0x01, 0x00, 0x02, 0x06, 0x01, 0x00, 0x04, 0x0b, 0x08, 0x00, 0x00, 0x00, 0x00, 0x00
        /*0020*/ 	.byte	0x00, 0x00, 0x00, 0x00


//--------------------- .nv.info._ZN7cutlass13device_kernelINS_4gemm6kernel13GemmUniversalIN4cute5tupleIJiiiiEEENS1_10collective13CollectiveMmaINS1_37MainloopSm90TmaGmmaWarpSpecializedFP8ILi8ENS5_IJNS4_1CILi2EEENSA_ILi1EEESC_EEENS1_32KernelTmaWarpSpecializedPingpongEEENS5_IJNSA_ILi64EEENSA_ILi48EEENSA_ILi256EEEEEENS_12float_e4m3_tENS5_IJlSC_lEEESK_SL_NS4_8TiledMMAINS4_8MMA_AtomIJNS4_4SM904GMMA30MMA_64x16x32_F32E4M3E4M3_SS_TNILNSP_7ScaleInE1ELSR_1EEEEEENS4_6LayoutINS5_IJSC_SC_SC_EEENS5_IJNSA_ILi0EEESW_SW_EEEEENS5_IJNS4_10UnderscoreESZ_SZ_EEEEENS4_13SM90_TMA_LOADENS4_14ComposedLayoutINS4_7SwizzleILi3ELi4ELi3EEENS4_18smem_ptr_flag_bitsILi8EEENSU_INS5_IJNSA_ILi8EEENSA_ILi128EEEEEENS5_IJS19_SC_EEEEEEEvNS4_8identityENS4_23SM90_TMA_LOAD_MULTICASTES1D_vS1E_EENS_8epilogue10collective6detail29Sm90TmaWarpSpecializedAdapterINS1I_15DefaultEpilogueISK_SL_SL_NS1H_6thread17LinearCombinationISK_Li1EffLNS1M_9ScaleType4KindE0ELNS_15FloatRoundStyleE2ESK_EENS1_15EpilogueDefaultEEEEEvvEEEEvNT_6ParamsE --------------------------
	.section	.nv.info._ZN7cutlass13device_kernelINS_4gemm6kernel13GemmUniversalIN4cute5tupleIJiiiiEEENS1_10collective13CollectiveMmaINS1_37MainloopSm90TmaGmmaWarpSpecializedFP8ILi8ENS5_IJNS4_1CILi2EEENSA_ILi1EEESC_EEENS1_32KernelTmaWarpSpecializedPingpongEEENS5_IJNSA_ILi64EEENSA_ILi48EEENSA_ILi256EEEEEENS_12float_e4m3_tENS5_IJlSC_lEEESK_SL_NS4_8TiledMMAINS4_8MMA_AtomIJNS4_4SM904GMMA30MMA_64x16x32_F32E4M3E4M3_SS_TNILNSP_7ScaleInE1ELSR_1EEEEEENS4_6LayoutINS5_IJSC_SC_SC_EEENS5_IJNSA_ILi0EEESW_SW_EEEEENS5_IJNS4_10UnderscoreESZ_SZ_EEEEENS4_13SM90_TMA_LOADENS4_14ComposedLayoutINS4_7SwizzleILi3ELi4ELi3EEENS4_18smem_ptr_flag_bitsILi8EEENSU_INS5_IJNSA_ILi8EEENSA_ILi128EEEEEENS5_IJS19_SC_EEEEEEEvNS4_8identityENS4_23SM90_TMA_LOAD_MULTICASTES1D_vS1E_EENS_8epilogue10collective6detail29Sm90TmaWarpSpecializedAdapterINS1I_15DefaultEpilogueISK_SL_SL_NS1H_6thread17LinearCombinationISK_Li1EffLNS1M_9ScaleType4KindE0ELNS_15FloatRoundStyleE2ESK_EENS1_15EpilogueDefaultEEEEEvvEEEEvNT_6ParamsE,"",@"SHT_CUDA_INFO"
	.sectionflags	@""
	.align	4


	//----- nvinfo : EIATTR_CUDA_API_VERSION
	.align		4
        /*0000*/ 	.byte	0x04, 0x37
        /*0002*/ 	.short	(.L_18 - .L_17)
.L_17:
        /*0004*/ 	.word	0x00000082


	//----- nvinfo : EIATTR_KPARAM_INFO
	.align		4
.L_18:
        /*0008*/ 	.byte	0x04, 0x17
        /*000a*/ 	.short	(.L_20 - .L_19)
.L_19:
        /*000c*/ 	.word	0x00000000
        /*0010*/ 	.short	0x0000
        /*0012*/ 	.short	0x0070
        /*0014*/ 	.byte	0x00, 0xf0, 0x01, 0x10


	//----- nvinfo : EIATTR_SPARSE_MMA_MASK
	.align		4
.L_20:
        /*0018*/ 	.byte	0x03, 0x50
        /*001a*/ 	.short	0x0000


	//----- nvinfo : EIATTR_MAXREG_COUNT
	.align		4
        /*001c*/ 	.byte	0x03, 0x1b
        /*001e*/ 	.short	0x00a8


	//----- nvinfo : EIATTR_NUM_BARRIERS
	.align		4
        /*0020*/ 	.byte	0x02, 0x4c
        /*0022*/ 	.byte	0x01
	.zero		1


	//----- nvinfo : EIATTR_MERCURY_ISA_VERSION
	.align		4
        /*0024*/ 	.byte	0x03, 0x5f
        /*0026*/ 	.short	0x0101


	//----- nvinfo : EIATTR_INT_WARP_WIDE_INSTR_OFFSETS
	.align		4
        /*0028*/ 	.byte	0x04, 0x31
        /*002a*/ 	.short	(.L_22 - .L_21)


	//   ....[0]....
.L_21:
        /*002c*/ 	.word	0x00000640


	//   ....[1]....
        /*0030*/ 	.word	0x00000720


	//   ....[2]....
        /*0034*/ 	.word	0x00000730


	//   ....[3]....
        /*0038*/ 	.word	0x00000740


	//   ....[4]....
        /*003c*/ 	.word	0x000007b0


	//   ....[5]....
        /*0040*/ 	.word	0x000007c0


	//   ....[6]....
        /*0044*/ 	.word	0x00000890


	//   ....[7]....
        /*0048*/ 	.word	0x000008b0


	//   ....[8]....
        /*004c*/ 	.word	0x00003340


	//----- nvinfo : EIATTR_COOP_GROUP_MASK_REGIDS
	.align		4
.L_22:
        /*0050*/ 	.byte	0x04, 0x29
        /*0052*/ 	.short	(.L_24 - .L_23)


	//   ....[0]....
.L_23:
        /*0054*/ 	.word	0xffffffff


	//   ....[1]....
        /*0058*/ 	.word	0xffffffff


	//   ....[2]....
        /*005c*/ 	.word	0xffffffff


	//   ....[3]....
        /*0060*/ 	.word	0xffffffff


	//   ....[4]....
        /*0064*/ 	.word	0xffffffff


	//   ....[5]....
        /*0068*/ 	.word	0xffffffff


	//   ....[6]....
        /*006c*/ 	.word	0xffffffff


	//----- nvinfo : EIATTR_COOP_GROUP_INSTR_OFFSETS
	.align		4
.L_24:
        /*0070*/ 	.byte	0x04, 0x28
        /*0072*/ 	.short	(.L_26 - .L_25)


	//   ....[0]....
.L_25:
        /*0074*/ 	.word	0x00000060


	//   ....[1]....
        /*0078*/ 	.word	0x00000080


	//   ....[2]....
        /*007c*/ 	.word	0x00000180


	//   ....[3]....
        /*0080*/ 	.word	0x00000460


	//   ....[4]....
        /*0084*/ 	.word	0x000004a0


	//   ....[5]....
        /*0088*/ 	.word	0x00000550


	//   ....[6]....
        /*008c*/ 	.word	0x00000a30


	//----- nvinfo : EIATTR_REG_RECONFIG
	.align		4
.L_26:
        /*0090*/ 	.byte	0x01, 0x54
	.zero		2


	//----- nvinfo : EIATTR_MBARRIER_INSTR_OFFSETS
	.align		4
        /*0094*/ 	.byte	0x04, 0x39
        /*0096*/ 	.short	(.L_28 - .L_27)


	//   ....[0]....
.L_27:
        /*0098*/ 	.word	0x00000320
        /*009c*/ 	.word	0x000000ff
        /*00a0*/ 	.word	0x00000000
        /*00a4*/ 	.short	0x0100
        /*00a6*/ 	.byte	0x04
	.zero		1


	//   ....[1]....
        /*00a8*/ 	.word	0x00000330
        /*00ac*/ 	.word	0x000000ff
        /*00b0*/ 	.word	0x00000040
        /*00b4*/ 	.short	0x0100
        /*00b6*/ 	.byte	0x04
	.zero		1


	//   ....[2]....
        /*00b8*/ 	.word	0x00000340
        /*00bc*/ 	.word	0x000000ff
        /*00c0*/ 	.word	0x00000008
        /*00c4*/ 	.short	0x0100
        /*00c6*/ 	.byte	0x04
	.zero		1


	//   ....[3]....
        /*00c8*/ 	.word	0x00000350
        /*00cc*/ 	.word	0x000000ff
        /*00d0*/ 	.word	0x00000048
        /*00d4*/ 	.short	0x0100
        /*00d6*/ 	.byte	0x04
	.zero		1


	//   ....[4]....
        /*00d8*/ 	.word	0x00000360
        /*00dc*/ 	.word	0x000000ff
        /*00e0*/ 	.word	0x00000010
        /*00e4*/ 	.short	0x0100
        /*00e6*/ 	.byte	0x04
	.zero		1


	//   ....[5]....
        /*00e8*/ 	.word	0x00000370
        /*00ec*/ 	.word	0x000000ff
        /*00f0*/ 	.word	0x00000050
        /*00f4*/ 	.short	0x0100
        /*00f6*/ 	.byte	0x04
	.zero		1


	//   ....[6]....
        /*00f8*/ 	.word	0x00000380
        /*00fc*/ 	.word	0x000000ff
        /*0100*/ 	.word	0x00000018
        /*0104*/ 	.short	0x0100
        /*0106*/ 	.byte	0x04
	.zero		1


	//   ....[7]....
        /*0108*/ 	.word	0x00000390
        /*010c*/ 	.word	0x000000ff
        /*0110*/ 	.word	0x00000058
        /*0114*/ 	.short	0x0100
        /*0116*/ 	.byte	0x04
	.zero		1


	//   ....[8]....
        /*0118*/ 	.word	0x000003a0
        /*011c*/ 	.word	0x000000ff
        /*0120*/ 	.word	0x00000020
        /*0124*/ 	.short	0x0100
        /*0126*/ 	.byte	0x04
	.zero		1


	//   ....[9]....
        /*0128*/ 	.word	0x000003b0
        /*012c*/ 	.word	0x000000ff
        /*0130*/ 	.word	0x00000060
        /*0134*/ 	.short	0x0100
        /*0136*/ 	.byte	0x04
	.zero		1


	//   ....[10]....
        /*0138*/ 	.word	0x000003c0
        /*013c*/ 	.word	0x000000ff
        /*0140*/ 	.word	0x00000028
        /*0144*/ 	.short	0x0100
        /*0146*/ 	.byte	0x04
	.zero		1


	//   ....[11]....
        /*0148*/ 	.word	0x000003d0
        /*014c*/ 	.word	0x000000ff
        /*0150*/ 	.word	0x00000068
        /*0154*/ 	.short	0x0100
        /*0156*/ 	.byte	0x04
	.zero		1


	//   ....[12]....
        /*0158*/ 	.word	0x000003e0
        /*015c*/ 	.word	0x000000ff
        /*0160*/ 	.word	0x00000030
        /*0164*/ 	.short	0x0100
        /*0166*/ 	.byte	0x04
	.zero		1


	//   ....[13]....
        /*0168*/ 	.word	0x000003f0
        /*016c*/ 	.word	0x000000ff
        /*0170*/ 	.word	0x00000070
        /*0174*/ 	.short	0x0100
        /*0176*/ 	.byte	0x04
	.zero		1


	//   ....[14]....
        /*0178*/ 	.word	0x00000400
        /*017c*/ 	.word	0x000000ff
        /*0180*/ 	.word	0x00000038
        /*0184*/ 	.short	0x0100
        /*0186*/ 	.byte	0x04
	.zero		1


	//   ....[15]....
        /*0188*/ 	.word	0x00000410
        /*018c*/ 	.word	0x000000ff
        /*0190*/ 	.word	0x00000078
        /*0194*/ 	.short	0x0100
        /*0196*/ 	.byte	0x04
	.zero		1


	//   ....[16]....
        /*0198*/ 	.word	0x000008e0
        /*019c*/ 	.word	0x000000ff
        /*01a0*/ 	.word	0x000000b0
        /*01a4*/ 	.short	0x0100
        /*01a6*/ 	.byte	0x04
	.zero		1


	//   ....[17]....
        /*01a8*/ 	.word	0x00000950
        /*01ac*/ 	.word	0x000000ff
        /*01b0*/ 	.word	0x000000b8
        /*01b4*/ 	.short	0x0100
        /*01b6*/ 	.byte	0x04
	.zero		1


	//   ....[18]....
        /*01b8*/ 	.word	0x00000980
        /*01bc*/ 	.word	0x000000ff
        /*01c0*/ 	.word	0x00000090
        /*01c4*/ 	.short	0x0100
        /*01c6*/ 	.byte	0x0e
	.zero		1


	//   ....[19]....
        /*01c8*/ 	.word	0x000009c0
        /*01cc*/ 	.word	0x000000ff
        /*01d0*/ 	.word	0x00000098
        /*01d4*/ 	.short	0x0100
        /*01d6*/ 	.byte	0x0e
	.zero		1


	//   ....[20]....
        /*01d8*/ 	.word	0x000009d0
        /*01dc*/ 	.word	0x000000ff
        /*01e0*/ 	.word	0x000000a0
        /*01e4*/ 	.short	0x0100
        /*01e6*/ 	.byte	0x0e
	.zero		1


	//   ....[21]....
        /*01e8*/ 	.word	0x000009e0
        /*01ec*/ 	.word	0x000000ff
        /*01f0*/ 	.word	0x000000a8
        /*01f4*/ 	.short	0x0100
        /*01f6*/ 	.byte	0x0e
	.zero		1


	//   ....[22]....
        /*01f8*/ 	.word	0x00001890
        /*01fc*/ 	.word	0x00000012
        /*0200*/ 	.word	0xfffffff8
        /*0204*/ 	.short	0x010a
        /*0206*/ 	.byte	0x3f
	.zero		1


	//   ....[23]....
        /*0208*/ 	.word	0x00001b00
        /*020c*/ 	.word	0x000000ff
        /*0210*/ 	.word	0x00000000
        /*0214*/ 	.short	0x010a
        /*0216*/ 	.byte	0x04
	.zero		1


	//   ....[24]....
        /*0218*/ 	.word	0x00001b40
        /*021c*/ 	.word	0x000000ff
        /*0220*/ 	.word	0x00000000
        /*0224*/ 	.short	0x010a
        /*0226*/ 	.byte	0x04
	.zero		1


	//   ....[25]....
        /*0228*/ 	.word	0x00002610
        /*022c*/ 	.word	0x000000ff
        /*0230*/ 	.word	0x00000000
        /*0234*/ 	.short	0x010a
        /*0236*/ 	.byte	0x15
	.zero		1


	//   ....[26]....
        /*0238*/ 	.word	0x00002650
        /*023c*/ 	.word	0x000000ff
        /*0240*/ 	.word	0x00000000
        /*0244*/ 	.short	0x010a
        /*0246*/ 	.byte	0x15
	.zero		1


	//   ....[27]....
        /*0248*/ 	.word	0x00002fc0
        /*024c*/ 	.word	0x00000010
        /*0250*/ 	.word	0x00000000
        /*0254*/ 	.short	0x0101
        /*0256*/ 	.byte	0x3f
	.zero		1


	//   ....[28]....
        /*0258*/ 	.word	0x000032b0
        /*025c*/ 	.word	0x00000046
        /*0260*/ 	.word	0x00000000
        /*0264*/ 	.short	0x0101
        /*0266*/ 	.byte	0x12
	.zero		1


	//   ....[29]....
        /*0268*/ 	.word	0x000033c0
        /*026c*/ 	.word	0x0000000e
        /*0270*/ 	.word	0x00000000
        /*0274*/ 	.short	0x0101
        /*0276*/ 	.byte	0x3f
	.zero		1


	//   ....[30]....
        /*0278*/ 	.word	0x00003430
        /*027c*/ 	.word	0x00000012
        /*0280*/ 	.word	0x00000008
        /*0284*/ 	.short	0x010a
        /*0286*/ 	.byte	0x3f
	.zero		1


	//   ....[31]....
        /*0288*/ 	.word	0x00005310
        /*028c*/ 	.word	0x00000013
        /*0290*/ 	.word	0x00000000
        /*0294*/ 	.short	0x0101
        /*0296*/ 	.byte	0x12
	.zero		1


	//   ....[32]....
        /*0298*/ 	.word	0x00005dc0
        /*029c*/ 	.word	0x0000000e
        /*02a0*/ 	.word	0x00000040
        /*02a4*/ 	.short	0x010a
        /*02a6*/ 	.byte	0x3f
	.zero		1


	//   ....[33]....
        /*02a8*/ 	.word	0x00006230
        /*02ac*/ 	.word	0x00000003
        /*02b0*/ 	.word	0x000000b8
        /*02b4*/ 	.short	0x0101
        /*02b6*/ 	.byte	0x3f
	.zero		1


	//   ....[34]....
        /*02b8*/ 	.word	0x000069c0
        /*02bc*/ 	.word	0x00000005
        /*02c0*/ 	.word	0x00000000
        /*02c4*/ 	.short	0x010a
        /*02c6*/ 	.byte	0x3f
	.zero		1


	//   ....[35]....
        /*02c8*/ 	.word	0x00006a40
        /*02cc*/ 	.word	0x00000007
        /*02d0*/ 	.word	0x00000000
        /*02d4*/ 	.short	0x010a
        /*02d6*/ 	.byte	0x3f
	.zero		1


	//   ....[36]....
        /*02d8*/ 	.word	0x00006ad0
        /*02dc*/ 	.word	0x00000006
        /*02e0*/ 	.word	0x00000000
        /*02e4*/ 	.short	0x010a
        /*02e6*/ 	.byte	0x3f
	.zero		1


	//   ....[37]....
        /*02e8*/ 	.word	0x00006b60
        /*02ec*/ 	.word	0x00000007
        /*02f0*/ 	.word	0x00000000
        /*02f4*/ 	.short	0x010a
        /*02f6*/ 	.byte	0x3f
	.zero		1


	//   ....[38]....
        /*02f8*/ 	.word	0x00006bf0
        /*02fc*/ 	.word	0x00000006
        /*0300*/ 	.word	0x00000000
        /*0304*/ 	.short	0x010a
        /*0306*/ 	.byte	0x3f
	.zero		1


	//   ....[39]....
        /*0308*/ 	.word	0x00006c80
        /*030c*/ 	.word	0x00000007
        /*0310*/ 	.word	0x00000000
        /*0314*/ 	.short	0x010a
        /*0316*/ 	.byte	0x3f
	.zero		1


	//   ....[40]....
        /*0318*/ 	.word	0x00006d10
        /*031c*/ 	.word	0x00000006
        /*0320*/ 	.word	0x00000000
        /*0324*/ 	.short	0x010a
        /*0326*/ 	.byte	0x3f
	.zero		1


	//   ....[41]....
        /*0328*/ 	.word	0x00006da0
        /*032c*/ 	.word	0x00000003
        /*0330*/ 	.word	0x00000000
        /*0334*/ 	.short	0x010a
        /*0336*/ 	.byte	0x3f
	.zero		1


	//   ....[42]....
        /*0338*/ 	.word	0x00006e00
        /*033c*/ 	.word	0x00000012
        /*0340*/ 	.word	0xfffffff8
        /*0344*/ 	.short	0x010a
        /*0346*/ 	.byte	0x3f
	.zero		1


	//   ....[43]....
        /*0348*/ 	.word	0x00006e60
        /*034c*/ 	.word	0x0000000e
        /*0350*/ 	.word	0x00000000
        /*0354*/ 	.short	0x010a
        /*0356*/ 	.byte	0x3f
	.zero		1


	//   ....[44]....
        /*0358*/ 	.word	0x00006ec0
        /*035c*/ 	.word	0x00000010
        /*0360*/ 	.word	0x00000000
        /*0364*/ 	.short	0x010a
        /*0366*/ 	.byte	0x3f
	.zero		1


	//   ....[45]....
        /*0368*/ 	.word	0x00006f10
        /*036c*/ 	.word	0x00000012
        /*0370*/ 	.word	0x00000008
        /*0374*/ 	.short	0x010a
        /*0376*/ 	.byte	0x3f
	.zero		1


	//   ....[46]....
        /*0378*/ 	.word	0x00006fe0
        /*037c*/ 	.word	0x0000000e
        /*0380*/ 	.word	0x00000040
        /*0384*/ 	.short	0x010a
        /*0386*/ 	.byte	0x3f
	.zero		1


	//   ....[47]....
        /*0388*/ 	.word	0x000070c0
        /*038c*/ 	.word	0x00000005
        /*0390*/ 	.word	0x00000000
        /*0394*/ 	.short	0x010a
        /*0396*/ 	.byte	0x3f
	.zero		1


	//   ....[48]....
        /*0398*/ 	.word	0x00007110
        /*039c*/ 	.word	0x00000007
        /*03a0*/ 	.word	0x00000000
        /*03a4*/ 	.short	0x010a
        /*03a6*/ 	.byte	0x3f
	.zero		1


	//   ....[49]....
        /*03a8*/ 	.word	0x00007160
        /*03ac*/ 	.word	0x00000006
        /*03b0*/ 	.word	0x00000000
        /*03b4*/ 	.short	0x010a
        /*03b6*/ 	.byte	0x3f
	.zero		1


	//   ....[50]....
        /*03b8*/ 	.word	0x000071b0
        /*03bc*/ 	.word	0x00000007
        /*03c0*/ 	.word	0x00000000
        /*03c4*/ 	.short	0x010a
        /*03c6*/ 	.byte	0x3f
	.zero		1


	//   ....[51]....
        /*03c8*/ 	.word	0x00007200
        /*03cc*/ 	.word	0x00000006
        /*03d0*/ 	.word	0x00000000
        /*03d4*/ 	.short	0x010a
        /*03d6*/ 	.byte	0x3f
	.zero		1


	//   ....[52]....
        /*03d8*/ 	.word	0x00007250
        /*03dc*/ 	.word	0x00000007
        /*03e0*/ 	.word	0x00000000
        /*03e4*/ 	.short	0x010a
        /*03e6*/ 	.byte	0x3f
	.zero		1


	//   ....[53]....
        /*03e8*/ 	.word	0x000072a0
        /*03ec*/ 	.word	0x00000006
        /*03f0*/ 	.word	0x00000000
        /*03f4*/ 	.short	0x010a
        /*03f6*/ 	.byte	0x3f
	.zero		1


	//----- nvinfo : EIATTR_NUM_MBARRIERS
	.align		4
.L_28:
        /*03f8*/ 	.byte	0x03, 0x38
        /*03fa*/ 	.short	0x0016


	//----- nvinfo : EIATTR_EXIT_INSTR_OFFSETS
	.align		4
        /*03fc*/ 	.byte	0x04, 0x1c
        /*03fe*/ 	.short	(.L_30 - .L_29)


	//   ....[0]....
.L_29:
        /*0400*/ 	.word	0x00001500


	//   ....[1]....
        /*0404*/ 	.word	0x00001560


	//   ....[2]....
        /*0408*/ 	.word	0x00005ac0


	//   ....[3]....
        /*040c*/ 	.word	0x00005af0


	//   ....[4]....
        /*0410*/ 	.word	0x00006df0


	//----- nvinfo : EIATTR_MAX_THREADS
	.align		4
.L_30:
        /*0414*/ 	.byte	0x04, 0x05
        /*0416*/ 	.short	(.L_32 - .L_31)
.L_31:
        /*0418*/ 	.word	0x00000180
        /*041c*/ 	.word	0x00000001
        /*0420*/ 	.word	0x00000001


	//----- nvinfo : EIATTR_CRS_STACK_SIZE
	.align		4
.L_32:
        /*0424*/ 	.byte	0x04, 0x1e
        /*0426*/ 	.short	(.L_34 - .L_33)
.L_33:
        /*0428*/ 	.word	0x00000000


	//----- nvinfo : EIATTR_CBANK_PARAM_SIZE
	.align		4
.L_34:
        /*042c*/ 	.byte	0x03, 0x19
        /*042e*/ 	.short	0x0470


	//----- nvinfo : EIATTR_PARAM_CBANK
	.align		4
        /*0430*/ 	.byte	0x04, 0x0a
        /*0432*/ 	.short	(.L_36 - .L_35)
	.align		4
.L_35:
        /*0434*/ 	.word	index@(.nv.constant0._ZN7cutlass13device_kernelINS_4gemm6kernel13GemmUniversalIN4cute5tupleIJiiiiEEENS1_10collective13CollectiveMmaINS1_37MainloopSm90TmaGmmaWarpSpecializedFP8ILi8ENS5_IJNS4_1CILi2EEENSA_ILi1EEESC_EEENS1_32KernelTmaWarpSpecializedPingpongEEENS5_IJNSA_ILi64EEENSA_ILi48EEENSA_ILi256EEEEEENS_12float_e4m3_tENS5_IJlSC_lEEESK_SL_NS4_8TiledMMAINS4_8MMA_AtomIJNS4_4SM904GMMA30MMA_64x16x32_F32E4M3E4M3_SS_TNILNSP_7ScaleInE1ELSR_1EEEEEENS4_6LayoutINS5_IJSC_SC_SC_EEENS5_IJNSA_ILi0EEESW_SW_EEEEENS5_IJNS4_10UnderscoreESZ_SZ_EEEEENS4_13SM90_TMA_LOADENS4_14ComposedLayoutINS4_7SwizzleILi3ELi4ELi3EEENS4_18smem_ptr_flag_bitsILi8EEENSU_INS5_IJNSA_ILi8EEENSA_ILi128EEEEEENS5_IJS19_SC_EEEEEEEvNS4_8identityENS4_23SM90_TMA_LOAD_MULTICASTES1D_vS1E_EENS_8epilogue10collective6detail29Sm90TmaWarpSpecializedAdapterINS1I_15DefaultEpilogueISK_SL_SL_NS1H_6thread17LinearCombinationISK_Li1EffLNS1M_9ScaleType4KindE0ELNS_15FloatRoundStyleE2ESK_EENS1_15EpilogueDefaultEEEEEvvEEEEvNT_6ParamsE)
        /*0438*/ 	.short	0x0210
        /*043a*/ 	.short	0x0470


	//----- nvinfo : EIATTR_SW_WAR
	.align		4
.L_36:
        /*043c*/ 	.byte	0x04, 0x36
        /*043e*/ 	.short	(.L_38 - .L_37)
.L_37:
        /*0440*/ 	.word	0x00000008
.L_38:


//--------------------- .nv.callgraph             --------------------------
	.section	.nv.callgraph,"",@"SHT_CUDA_CALLGRAPH"
	.align	4
	.sectionentsize	8
	.align		4
        /*0000*/ 	.word	0x00000000
	.align		4
        /*0004*/ 	.word	0xffffffff
	.align		4
        /*0008*/ 	.word	0x00000000
	.align		4
        /*000c*/ 	.word	0xfffffffe
	.align		4
        /*0010*/ 	.word	0x00000000
	.align		4
        /*0014*/ 	.word	0xfffffffd
	.align		4
        /*0018*/ 	.word	0x00000000
	.align		4
        /*001c*/ 	.word	0xfffffffc


//--------------------- .nv.constant4             --------------------------
	.section	.nv.constant4,"a",@progbits
	.align	8
	.align		8
.nv.constant4:
        /*0000*/ 	.dword	_ZN40_INTERNAL_dd54a965_4_k_cu_646510d5_134004cuda3std3__45__cpo5beginE
	.align		8
        /*0008*/ 	.dword	_ZN40_INTERNAL_dd54a965_4_k_cu_646510d5_134004cuda3std3__45__cpo3endE
	.align		8
        /*0010*/ 	.dword	_ZN40_INTERNAL_dd54a965_4_k_cu_646510d5_134004cuda3std3__45__cpo6cbeginE
	.align		8
        /*0018*/ 	.dword	_ZN40_INTERNAL_dd54a965_4_k_cu_646510d5_134004cuda3std3__45__cpo4cendE
	.align		8
        /*0020*/ 	.dword	_ZN40_INTERNAL_dd54a965_4_k_cu_646510d5_134004cuda3std3__442_GLOBAL__N__dd54a965_4_k_cu_646510d5_134006ignoreE
	.align		8
        /*0028*/ 	.dword	_ZN40_INTERNAL_dd54a965_4_k_cu_646510d5_134004cuda3std3__419piecewise_constructE
	.align		8
        /*0030*/ 	.dword	_ZN40_INTERNAL_dd54a965_4_k_cu_646510d5_134004cuda3std3__48in_placeE
	.align		8
        /*0038*/ 	.dword	_ZN40_INTERNAL_dd54a965_4_k_cu_646510d5_134004cuda3std6ranges3__45__cpo4swapE
	.align		8
        /*0040*/ 	.dword	_ZN40_INTERNAL_dd54a965_4_k_cu_646510d5_134004cuda3std6ranges3__45__cpo9iter_moveE
	.align		8
        /*0048*/ 	.dword	_ZN40_INTERNAL_dd54a965_4_k_cu_646510d5_134004cute7productE
	.align		8
        /*0050*/ 	.dword	_ZN40_INTERNAL_dd54a965_4_k_cu_646510d5_134004cute1_E


//--------------------- .text._ZN7cutlass13device_kernelINS_4gemm6kernel13GemmUniversalIN4cute5tupleIJiiiiEEENS1_10collective13CollectiveMmaINS1_37MainloopSm90TmaGmmaWarpSpecializedFP8ILi8ENS5_IJNS4_1CILi2EEENSA_ILi1EEESC_EEENS1_32KernelTmaWarpSpecializedPingpongEEENS5_IJNSA_ILi64EEENSA_ILi48EEENSA_ILi256EEEEEENS_12float_e4m3_tENS5_IJlSC_lEEESK_SL_NS4_8TiledMMAINS4_8MMA_AtomIJNS4_4SM904GMMA30MMA_64x16x32_F32E4M3E4M3_SS_TNILNSP_7ScaleInE1ELSR_1EEEEEENS4_6LayoutINS5_IJSC_SC_SC_EEENS5_IJNSA_ILi0EEESW_SW_EEEEENS5_IJNS4_10UnderscoreESZ_SZ_EEEEENS4_13SM90_TMA_LOADENS4_14ComposedLayoutINS4_7SwizzleILi3ELi4ELi3EEENS4_18smem_ptr_flag_bitsILi8EEENSU_INS5_IJNSA_ILi8EEENSA_ILi128EEEEEENS5_IJS19_SC_EEEEEEEvNS4_8identityENS4_23SM90_TMA_LOAD_MULTICASTES1D_vS1E_EENS_8epilogue10collective6detail29Sm90TmaWarpSpecializedAdapterINS1I_15DefaultEpilogueISK_SL_SL_NS1H_6thread17LinearCombinationISK_Li1EffLNS1M_9ScaleType4KindE0ELNS_15FloatRoundStyleE2ESK_EENS1_15EpilogueDefaultEEEEEvvEEEEvNT_6ParamsE --------------------------
	.section	.text._ZN7cutlass13device_kernelINS_4gemm6kernel13GemmUniversalIN4cute5tupleIJiiiiEEENS1_10collective13CollectiveMmaINS1_37MainloopSm90TmaGmmaWarpSpecializedFP8ILi8ENS5_IJNS4_1CILi2EEENSA_ILi1EEESC_EEENS1_32KernelTmaWarpSpecializedPingpongEEENS5_IJNSA_ILi64EEENSA_ILi48EEENSA_ILi256EEEEEENS_12float_e4m3_tENS5_IJlSC_lEEESK_SL_NS4_8TiledMMAINS4_8MMA_AtomIJNS4_4SM904GMMA30MMA_64x16x32_F32E4M3E4M3_SS_TNILNSP_7ScaleInE1ELSR_1EEEEEENS4_6LayoutINS5_IJSC_SC_SC_EEENS5_IJNSA_ILi0EEESW_SW_EEEEENS5_IJNS4_10UnderscoreESZ_SZ_EEEEENS4_13SM90_TMA_LOADENS4_14ComposedLayoutINS4_7SwizzleILi3ELi4ELi3EEENS4_18smem_ptr_flag_bitsILi8EEENSU_INS5_IJNSA_ILi8EEENSA_ILi128EEEEEENS5_IJS19_SC_EEEEEEEvNS4_8identityENS4_23SM90_TMA_LOAD_MULTICASTES1D_vS1E_EENS_8epilogue10collective6detail29Sm90TmaWarpSpecializedAdapterINS1I_15DefaultEpilogueISK_SL_SL_NS1H_6thread17LinearCombinationISK_Li1EffLNS1M_9ScaleType4KindE0ELNS_15FloatRoundStyleE2ESK_EENS1_15EpilogueDefaultEEEEEvvEEEEvNT_6ParamsE,"ax",@progbits
	.align	128
.text._ZN7cutlass13device_kernelINS_4gemm6kernel13GemmUniversalIN4cute5tupleIJiiiiEEENS1_10collective13CollectiveMmaINS1_37MainloopSm90TmaGmmaWarpSpecializedFP8ILi8ENS5_IJNS4_1CILi2EEENSA_ILi1EEESC_EEENS1_32KernelTmaWarpSpecializedPingpongEEENS5_IJNSA_ILi64EEENSA_ILi48EEENSA_ILi256EEEEEENS_12float_e4m3_tENS5_IJlSC_lEEESK_SL_NS4_8TiledMMAINS4_8MMA_AtomIJNS4_4SM904GMMA30MMA_64x16x32_F32E4M3E4M3_SS_TNILNSP_7ScaleInE1ELSR_1EEEEEENS4_6LayoutINS5_IJSC_SC_SC_EEENS5_IJNSA_ILi0EEESW_SW_EEEEENS5_IJNS4_10UnderscoreESZ_SZ_EEEEENS4_13SM90_TMA_LOADENS4_14ComposedLayoutINS4_7SwizzleILi3ELi4ELi3EEENS4_18smem_ptr_flag_bitsILi8EEENSU_INS5_IJNSA_ILi8EEENSA_ILi128EEEEEENS5_IJS19_SC_EEEEEEEvNS4_8identityENS4_23SM90_TMA_LOAD_MULTICASTES1D_vS1E_EENS_8epilogue10collective6detail29Sm90TmaWarpSpecializedAdapterINS1I_15DefaultEpilogueISK_SL_SL_NS1H_6thread17LinearCombinationISK_Li1EffLNS1M_9ScaleType4KindE0ELNS_15FloatRoundStyleE2ESK_EENS1_15EpilogueDefaultEEEEEvvEEEEvNT_6ParamsE:
        .type           _ZN7cutlass13device_kernelINS_4gemm6kernel13GemmUniversalIN4cute5tupleIJiiiiEEENS1_10collective13CollectiveMmaINS1_37MainloopSm90TmaGmmaWarpSpecializedFP8ILi8ENS5_IJNS4_1CILi2EEENSA_ILi1EEESC_EEENS1_32KernelTmaWarpSpecializedPingpongEEENS5_IJNSA_ILi64EEENSA_ILi48EEENSA_ILi256EEEEEENS_12float_e4m3_tENS5_IJlSC_lEEESK_SL_NS4_8TiledMMAINS4_8MMA_AtomIJNS4_4SM904GMMA30MMA_64x16x32_F32E4M3E4M3_SS_TNILNSP_7ScaleInE1ELSR_1EEEEEENS4_6LayoutINS5_IJSC_SC_SC_EEENS5_IJNSA_ILi0EEESW_SW_EEEEENS5_IJNS4_10UnderscoreESZ_SZ_EEEEENS4_13SM90_TMA_LOADENS4_14ComposedLayoutINS4_7SwizzleILi3ELi4ELi3EEENS4_18smem_ptr_flag_bitsILi8EEENSU_INS5_IJNSA_ILi8EEENSA_ILi128EEEEEENS5_IJS19_SC_EEEEEEEvNS4_8identityENS4_23SM90_TMA_LOAD_MULTICASTES1D_vS1E_EENS_8epilogue10collective6detail29Sm90TmaWarpSpecializedAdapterINS1I_15DefaultEpilogueISK_SL_SL_NS1H_6thread17LinearCombinationISK_Li1EffLNS1M_9ScaleType4KindE0ELNS_15FloatRoundStyleE2ESK_EENS1_15EpilogueDefaultEEEEEvvEEEEvNT_6ParamsE,@function
        .size           _ZN7cutlass13device_kernelINS_4gemm6kernel13GemmUniversalIN4cute5tupleIJiiiiEEENS1_10collective13CollectiveMmaINS1_37MainloopSm90TmaGmmaWarpSpecializedFP8ILi8ENS5_IJNS4_1CILi2EEENSA_ILi1EEESC_EEENS1_32KernelTmaWarpSpecializedPingpongEEENS5_IJNSA_ILi64EEENSA_ILi48EEENSA_ILi256EEEEEENS_12float_e4m3_tENS5_IJlSC_lEEESK_SL_NS4_8TiledMMAINS4_8MMA_AtomIJNS4_4SM904GMMA30MMA_64x16x32_F32E4M3E4M3_SS_TNILNSP_7ScaleInE1ELSR_1EEEEEENS4_6LayoutINS5_IJSC_SC_SC_EEENS5_IJNSA_ILi0EEESW_SW_EEEEENS5_IJNS4_10UnderscoreESZ_SZ_EEEEENS4_13SM90_TMA_LOADENS4_14ComposedLayoutINS4_7SwizzleILi3ELi4ELi3EEENS4_18smem_ptr_flag_bitsILi8EEENSU_INS5_IJNSA_ILi8EEENSA_ILi128EEEEEENS5_IJS19_SC_EEEEEEEvNS4_8identityENS4_23SM90_TMA_LOAD_MULTICASTES1D_vS1E_EENS_8epilogue10collective6detail29Sm90TmaWarpSpecializedAdapterINS1I_15DefaultEpilogueISK_SL_SL_NS1H_6thread17LinearCombinationISK_Li1EffLNS1M_9ScaleType4KindE0ELNS_15FloatRoundStyleE2ESK_EENS1_15EpilogueDefaultEEEEEvvEEEEvNT_6ParamsE,(.L_x_136 - _ZN7cutlass13device_kernelINS_4gemm6kernel13GemmUniversalIN4cute5tupleIJiiiiEEENS1_10collective13CollectiveMmaINS1_37MainloopSm90TmaGmmaWarpSpecializedFP8ILi8ENS5_IJNS4_1CILi2EEENSA_ILi1EEESC_EEENS1_32KernelTmaWarpSpecializedPingpongEEENS5_IJNSA_ILi64EEENSA_ILi48EEENSA_ILi256EEEEEENS_12float_e4m3_tENS5_IJlSC_lEEESK_SL_NS4_8TiledMMAINS4_8MMA_AtomIJNS4_4SM904GMMA30MMA_64x16x32_F32E4M3E4M3_SS_TNILNSP_7ScaleInE1ELSR_1EEEEEENS4_6LayoutINS5_IJSC_SC_SC_EEENS5_IJNSA_ILi0EEESW_SW_EEEEENS5_IJNS4_10UnderscoreESZ_SZ_EEEEENS4_13SM90_TMA_LOADENS4_14ComposedLayoutINS4_7SwizzleILi3ELi4ELi3EEENS4_18smem_ptr_flag_bitsILi8EEENSU_INS5_IJNSA_ILi8EEENSA_ILi128EEEEEENS5_IJS19_SC_EEEEEEEvNS4_8identityENS4_23SM90_TMA_LOAD_MULTICASTES1D_vS1E_EENS_8epilogue10collective6detail29Sm90TmaWarpSpecializedAdapterINS1I_15DefaultEpilogueISK_SL_SL_NS1H_6thread17LinearCombinationISK_Li1EffLNS1M_9ScaleType4KindE0ELNS_15FloatRoundStyleE2ESK_EENS1_15EpilogueDefaultEEEEEvvEEEEvNT_6ParamsE)
        .other          _ZN7cutlass13device_kernelINS_4gemm6kernel13GemmUniversalIN4cute5tupleIJiiiiEEENS1_10collective13CollectiveMmaINS1_37MainloopSm90TmaGmmaWarpSpecializedFP8ILi8ENS5_IJNS4_1CILi2EEENSA_ILi1EEESC_EEENS1_32KernelTmaWarpSpecializedPingpongEEENS5_IJNSA_ILi64EEENSA_ILi48EEENSA_ILi256EEEEEENS_12float_e4m3_tENS5_IJlSC_lEEESK_SL_NS4_8TiledMMAINS4_8MMA_AtomIJNS4_4SM904GMMA30MMA_64x16x32_F32E4M3E4M3_SS_TNILNSP_7ScaleInE1ELSR_1EEEEEENS4_6LayoutINS5_IJSC_SC_SC_EEENS5_IJNSA_ILi0EEESW_SW_EEEEENS5_IJNS4_10UnderscoreESZ_SZ_EEEEENS4_13SM90_TMA_LOADENS4_14ComposedLayoutINS4_7SwizzleILi3ELi4ELi3EEENS4_18smem_ptr_flag_bitsILi8EEENSU_INS5_IJNSA_ILi8EEENSA_ILi128EEEEEENS5_IJS19_SC_EEEEEEEvNS4_8identityENS4_23SM90_TMA_LOAD_MULTICASTES1D_vS1E_EENS_8epilogue10collective6detail29Sm90TmaWarpSpecializedAdapterINS1I_15DefaultEpilogueISK_SL_SL_NS1H_6thread17LinearCombinationISK_Li1EffLNS1M_9ScaleType4KindE0ELNS_15FloatRoundStyleE2ESK_EENS1_15EpilogueDefaultEEEEEvvEEEEvNT_6ParamsE,@"STO_CUDA_ENTRY STV_DEFAULT"
_ZN7cutlass13device_kernelINS_4gemm6kernel13GemmUniversalIN4cute5tupleIJiiiiEEENS1_10collective13CollectiveMmaINS1_37MainloopSm90TmaGmmaWarpSpecializedFP8ILi8ENS5_IJNS4_1CILi2EEENSA_ILi1EEESC_EEENS1_32KernelTmaWarpSpecializedPingpongEEENS5_IJNSA_ILi64EEENSA_ILi48EEENSA_ILi256EEEEEENS_12float_e4m3_tENS5_IJlSC_lEEESK_SL_NS4_8TiledMMAINS4_8MMA_AtomIJNS4_4SM904GMMA30MMA_64x16x32_F32E4M3E4M3_SS_TNILNSP_7ScaleInE1ELSR_1EEEEEENS4_6LayoutINS5_IJSC_SC_SC_EEENS5_IJNSA_ILi0EEESW_SW_EEEEENS5_IJNS4_10UnderscoreESZ_SZ_EEEEENS4_13SM90_TMA_LOADENS4_14ComposedLayoutINS4_7SwizzleILi3ELi4ELi3EEENS4_18smem_ptr_flag_bitsILi8EEENSU_INS5_IJNSA_ILi8EEENSA_ILi128EEEEEENS5_IJS19_SC_EEEEEEEvNS4_8identityENS4_23SM90_TMA_LOAD_MULTICASTES1D_vS1E_EENS_8epilogue10collective6detail29Sm90TmaWarpSpecializedAdapterINS1I_15DefaultEpilogueISK_SL_SL_NS1H_6thread17LinearCombinationISK_Li1EffLNS1M_9ScaleType4KindE0ELNS_15FloatRoundStyleE2ESK_EENS1_15EpilogueDefaultEEEEEvvEEEEvNT_6ParamsE:
[----:B------:R-:W-:Y:S01]  /*0000*/  LDC R1, c[0x0][0x28] ;  /* 0x00000a00ff017b82 */ /* 0x000fe20000000800 */
[----:B------:R-:W0:Y:S01]  /*0010*/  S2R R5, SR_TID.X ;  /* 0x0000000000057919 */ /* 0x000e220000002100 */
[----:B------:R-:W-:Y:S01]  /*0020*/  ELECT P0, URZ, PT ;  /* 0x00000000003f782f */ /* 0x000fe20003800000 */
[----:B------:R-:W-:Y:S01]  /*0030*/  BSSY B0, `(.L_x_0) ;  /* 0x0000014000007945 */ /* 0x000fe20003800000 */
[--C-:B0-----:R-:W-:Y:S02]  /*0040*/  SHF.R.U32.HI R0, RZ, 0x5, R5.reuse ;  /* 0x00000005ff007819 */ /* 0x101fe40000011605 */
[----:B------:R-:W-:-:S03]  /*0050*/  SHF.R.U32.HI R3, RZ, 0x7, R5 ;  /* 0x00000007ff037819 */ /* 0x000fc60000011605 */
[----:B------:R-:W0:Y:S02]  /*0060*/  SHFL.IDX PT, R2, R0, RZ, 0x1f ;  /* 0x00001fff00027589 */ /* 0x000e2400000e0000 */
[----:B0-----:R-:W-:Y:S02]  /*0070*/  R2UR UR8, R2 ;  /* 0x00000000020872ca */ /* 0x001fe400000e0000 */
[----:B------:R0:W1:Y:S11]  /*0080*/  SHFL.IDX PT, R2, R3, RZ, 0x1f ;  /* 0x00001fff03027589 */ /* 0x00007600000e0000 */
[----:B------:R-:W-:-:S02]  /*0090*/  USHF.R.S32.HI UR4, URZ, 0x1f, UR8 ;  /* 0x0000001f3f047899 */ /* 0x000fc40008011408 */
[----:B------:R-:W-:Y:S02]  /*00a0*/  ISETP.NE.OR P0, PT, RZ, UR8, !P0 ;  /* 0x00000008ff007c0c */ /* 0x000fe4000c705670 */
[----:B------:R-:W-:-:S04]  /*00b0*/  ULEA.HI UR4, UR4, UR8, URZ, 0x2 ;  /* 0x0000000804047291 */ /* 0x000fc8000f8f103f */
[----:B------:R-:W-:-:S04]  /*00c0*/  ULOP3.LUT UR4, UR4, 0xfffffffc, URZ, 0xc0, !UPT ;  /* 0xfffffffc04047892 */ /* 0x000fc8000f8ec03f */
[----:B------:R-:W-:-:S03]  /*00d0*/  UIADD3 UR8, UR8, -UR4, URZ ;  /* 0x8000000408087290 */ /* 0x000fc6000fffe03f */
[----:B01----:R-:W-:Y:S09]  /*00e0*/  @P0 BRA `(.L_x_1) ;  /* 0x0000000000200947 */ /* 0x003ff20003800000 */
[----:B------:R-:W-:Y:S02]  /*00f0*/  ULDC.64 UR4, c[0x0][0x198] ;  /* 0x0000660000047ab9 */ /* 0x000fe40000000a00 */
[----:B------:R-:W-:Y:S02]  /*0100*/  UIADD3 UR6, UP0, UR4, 0xf0, URZ ;  /* 0x000000f004067890 */ /* 0x000fe4000ff1e03f */
[----:B------:R-:W-:Y:S02]  /*0110*/  UIADD3 UR4, UP1, UR4, 0x1f0, URZ ;  /* 0x000001f004047890 */ /* 0x000fe4000ff3e03f */
[----:B------:R-:W-:Y:S02]  /*0120*/  UIADD3.X UR7, URZ, UR5, URZ, UP0, !UPT ;  /* 0x000000053f077290 */ /* 0x000fe400087fe43f */
[----:B------:R-:W-:-:S07]  /*0130*/  UIADD3.X UR5, URZ, UR5, URZ, UP1, !UPT ;  /* 0x000000053f057290 */ /* 0x000fce0008ffe43f */
[----:B------:R0:W-:Y:S02]  /*0140*/  UTMACCTL.PF [UR6] ;  /* 0x00000000060079b9 */ /* 0x0001e40008040000 */
[----:B------:R0:W-:Y:S02]  /*0150*/  UTMACCTL.PF [UR4] ;  /* 0x00000000040079b9 */ /* 0x0001e40008040000 */
[----:B0-----:R-:W-:Y:S01]  /*0160*/  NOP ;  /* 0x0000000000007918 */ /* 0x001fe20000000000 */
.L_x_1:
[----:B------:R-:W-:Y:S05]  /*0170*/  BSYNC B0 ;  /* 0x0000000000007941 */ /* 0x000fea0003800000 */
.L_x_0:
[----:B------:R-:W0:Y:S01]  /*0180*/  SHFL.IDX PT, R4, R0, RZ, 0x1f ;  /* 0x00001fff00047589 */ /* 0x000e2200000e0000 */
[----:B------:R-:W-:Y:S01]  /*0190*/  R2UR UR20, R2 ;  /* 0x00000000021472ca */ /* 0x000fe200000e0000 */
[----:B------:R-:W-:-:S04]  /*01a0*/  UISETP.NE.AND UP0, UPT, UR8, 0x3, UPT ;  /* 0x000000030800788c */ /* 0x000fc8000bf05270 */
[----:B------:R-:W-:-:S08]  /*01b0*/  UISETP.EQ.OR UP0, UPT, UR8, URZ, !UP0 ;  /* 0x0000003f0800728c */ /* 0x000fd0000c702670 */
[----:B------:R-:W-:Y:S02]  /*01c0*/  UIADD3 UR18, UR20, -0x1, URZ ;  /* 0xffffffff14127890 */ /* 0x000fe4000fffe03f */
[----:B------:R-:W-:Y:S02]  /*01d0*/  UISETP.EQ.AND UP0, UPT, UR20, URZ, UP0 ;  /* 0x0000003f1400728c */ /* 0x000fe40008702270 */
[----:B------:R-:W-:Y:S02]  /*01e0*/  UISETP.GE.U32.AND UP1, UPT, UR18, 0x2, UPT ;  /* 0x000000021200788c */ /* 0x000fe4000bf26070 */
[----:B------:R-:W-:Y:S01]  /*01f0*/  USEL UR5, URZ, 0x1, !UP0 ;  /* 0x000000013f057887 */ /* 0x000fe2000c000000 */
[----:B0-----:R-:W-:-:S03]  /*0200*/  ISETP.NE.AND P0, PT, R4, RZ, PT ;  /* 0x000000ff0400720c */ /* 0x001fc60003f05270 */
[----:B------:R-:W-:-:S10]  /*0210*/  USEL UR5, UR5, 0x2, UP1 ;  /* 0x0000000205057887 */ /* 0x000fd40008800000 */
[----:B------:R-:W-:Y:S05]  /*0220*/  @P0 BRA `(.L_x_2) ;  /* 0x0000000000840947 */ /* 0x000fea0003800000 */
[----:B------:R-:W-:Y:S01]  /*0230*/  ELECT P0, URZ, PT ;  /* 0x00000000003f782f */ /* 0x000fe20003800000 */
[----:B------:R-:W-:-:S12]  /*0240*/  BSSY B0, `(.L_x_2) ;  /* 0x000001f000007945 */ /* 0x000fd80003800000 */
[----:B------:R-:W-:Y:S05]  /*0250*/  @!P0 BRA `(.L_x_3) ;  /* 0x0000000000748947 */ /* 0x000fea0003800000 */
[----:B------:R-:W0:Y:S01]  /*0260*/  S2UR UR6, SR_CgaCtaId ;  /* 0x00000000000679c3 */ /* 0x000e220000008800 */
[----:B------:R-:W-:Y:S01]  /*0270*/  UMOV UR4, 0x400 ;  /* 0x0000040000047882 */ /* 0x000fe20000000000 */
[----:B------:R-:W-:Y:S01]  /*0280*/  UMOV UR7, 0x1 ;  /* 0x0000000100077882 */ /* 0x000fe20000000000 */
[----:B------:R-:W-:Y:S02]  /*0290*/  UMOV UR10, 0x2 ;  /* 0x00000002000a7882 */ /* 0x000fe40000000000 */
[----:B------:R-:W-:-:S04]  /*02a0*/  UIADD3 UR10, -UR10, 0x100000, URZ ;  /* 0x001000000a0a7890 */ /* 0x000fc8000fffe13f */
[----:B------:R-:W-:Y:S02]  /*02b0*/  USHF.L.U32 UR11, UR10, 0xb, URZ ;  /* 0x0000000b0a0b7899 */ /* 0x000fe4000800063f */
[----:B------:R-:W-:Y:S02]  /*02c0*/  USHF.L.U32 UR10, UR10, 0x1, URZ ;  /* 0x000000010a0a7899 */ /* 0x000fe4000800063f */
[----:B0-----:R-:W-:Y:S02]  /*02d0*/  ULEA UR4, UR6, UR4, 0x18 ;  /* 0x0000000406047291 */ /* 0x001fe4000f8ec03f */
[----:B------:R-:W-:-:S04]  /*02e0*/  UIADD3 UR6, -UR7, 0x100000, URZ ;  /* 0x0010000007067890 */ /* 0x000fc8000fffe13f */
[----:B------:R-:W-:Y:S02]  /*02f0*/  USHF.L.U32 UR7, UR6, 0xb, URZ ;  /* 0x0000000b06077899 */ /* 0x000fe4000800063f */
[----:B------:R-:W-:Y:S01]  /*0300*/  USHF.L.U32 UR6, UR6, 0x1, URZ ;  /* 0x0000000106067899 */ /* 0x000fe2000800063f */
[----:B------:R-:W0:Y:S11]  /*0310*/  FENCE.VIEW.ASYNC.S ;  /* 0x00000000000073c6 */ /* 0x000e360000000000 */
[----:B0-----:R0:W1:Y:S01]  /*0320*/  SYNCS.EXCH.64 URZ, [UR4], UR6 ;  /* 0x00000006043f75b2 */ /* 0x0010620008000100 */
[----:B------:R0:W2:Y:S01]  /*0330*/  SYNCS.EXCH.64 URZ, [UR4+0x40], UR10 ;  /* 0x0000400a043f75b2 */ /* 0x0000a20008000100 */
[----:B------:R0:W3:Y:S01]  /*0340*/  SYNCS.EXCH.64 URZ, [UR4+0x8], UR6 ;  /* 0x00000806043f75b2 */ /* 0x0000e20008000100 */
[----:B------:R0:W4:Y:S01]  /*0350*/  SYNCS.EXCH.64 URZ, [UR4+0x48], UR10 ;  /* 0x0000480a043f75b2 */ /* 0x0001220008000100 */
[----:B------:R0:W0:Y:S01]  /*0360*/  SYNCS.EXCH.64 URZ, [UR4+0x10], UR6 ;  /* 0x00001006043f75b2 */ /* 0x0000220008000100 */
        /* <DEDUP_REMOVED lines=11> */
[----:B------:R-:W-:Y:S01]  /*0420*/  NOP ;  /* 0x0000000000007918 */ /* 0x000fe20000000000 */
.L_x_3:
[----:B0-----:R-:W-:Y:S05]  /*0430*/  BSYNC B0 ;  /* 0x0000000000007941 */ /* 0x001fea0003800000 */
.L_x_2:
[----:B------:R-:W0:Y:S01]  /*0440*/  S2UR UR16, SR_CTAID.X ;  /* 0x00000000001079c3 */ /* 0x000e220000002500 */
[----:B------:R-:W-:Y:S01]  /*0450*/  SHF.R.S32.HI R2, RZ, 0x1f, R5 ;  /* 0x0000001fff027819 */ /* 0x000fe20000011405 */
[----:B------:R-:W5:Y:S01]  /*0460*/  SHFL.IDX PT, R7, R0, RZ, 0x1f ;  /* 0x00001fff00077589 */ /* 0x000f6200000e0000 */
[----:B------:R-:W-:Y:S01]  /*0470*/  ELECT P0, URZ, PT ;  /* 0x00000000003f782f */ /* 0x000fe20003800000 */
[----:B------:R-:W-:Y:S01]  /*0480*/  NOP ;  /* 0x0000000000007918 */ /* 0x000fe20000000000 */
[----:B------:R-:W-:Y:S01]  /*0490*/  LEA.HI R2, R2, R5, RZ, 0x7 ;  /* 0x0000000502027211 */ /* 0x000fe200078f38ff */
[----:B------:R-:W1:Y:S01]  /*04a0*/  SHFL.IDX PT, R8, R0, RZ, 0x1f ;  /* 0x00001fff00087589 */ /* 0x000e6200000e0000 */
[----:B------:R-:W-:Y:S01]  /*04b0*/  ULDC UR4, c[0x0][0x150] ;  /* 0x0000540000047ab9 */ /* 0x000fe20000000800 */
[----:B------:R-:W2:Y:S01]  /*04c0*/  S2UR UR10, SR_CTAID.Y ;  /* 0x00000000000a79c3 */ /* 0x000ea20000002600 */
[----:B------:R-:W-:Y:S02]  /*04d0*/  LOP3.LUT R2, R2, 0xffffff80, RZ, 0xc0, !PT ;  /* 0xffffff8002027812 */ /* 0x000fe400078ec0ff */
[----:B------:R-:W-:Y:S01]  /*04e0*/  ELECT P1, URZ, PT ;  /* 0x00000000003f782f */ /* 0x000fe20003820000 */
[----:B------:R-:W-:Y:S01]  /*04f0*/  NOP ;  /* 0x0000000000007918 */ /* 0x000fe20000000000 */
[----:B------:R-:W-:Y:S01]  /*0500*/  ULDC UR9, c[0x0][0x144] ;  /* 0x0000510000097ab9 */ /* 0x000fe20000000800 */
[----:B------:R-:W-:Y:S01]  /*0510*/  UMOV UR6, 0x20 ;  /* 0x0000002000067882 */ /* 0x000fe20000000000 */
[----:B------:R-:W-:Y:S01]  /*0520*/  IMAD.IADD R6, R5, 0x1, -R2 ;  /* 0x0000000105067824 */ /* 0x000fe200078e0a02 */
[----:B------:R-:W-:Y:S01]  /*0530*/  UMOV UR13, 0x80 ;  /* 0x00000080000d7882 */ /* 0x000fe20000000000 */
[----:B------:R-:W-:Y:S01]  /*0540*/  ULDC UR19, c[0x0][0x148] ;  /* 0x0000520000137ab9 */ /* 0x000fe20000000800 */
[----:B------:R3:W2:Y:S01]  /*0550*/  SHFL.IDX PT, R18, R3, RZ, 0x1f ;  /* 0x00001fff03127589 */ /* 0x0006a200000e0000 */
[----:B------:R-:W-:-:S02]  /*0560*/  ISETP.NE.AND P2, PT, RZ, UR20, PT ;  /* 0x00000014ff007c0c */ /* 0x000fc4000bf45270 */
[----:B------:R-:W-:Y:S02]  /*0570*/  SHF.R.S32.HI R11, RZ, 0x1f, R6 ;  /* 0x0000001fff0b7819 */ /* 0x000fe40000011406 */
[----:B0-----:R-:W-:Y:S02]  /*0580*/  I2FP.F32.U32 R9, UR16 ;  /* 0x0000001000097c45 */ /* 0x001fe40008201000 */
[----:B------:R-:W-:Y:S02]  /*0590*/  LEA.HI R2, R11, R6, RZ, 0x3 ;  /* 0x000000060b027211 */ /* 0x000fe400078f18ff */
[----:B-----5:R-:W-:Y:S01]  /*05a0*/  ISETP.NE.OR P0, PT, R7, RZ, !P0 ;  /* 0x000000ff0700720c */ /* 0x020fe20004705670 */
[----:B------:R-:W-:Y:S01]  /*05b0*/  FMUL R10, R9, UR4 ;  /* 0x00000004090a7c20 */ /* 0x000fe20008400000 */
[--C-:B------:R-:W-:Y:S01]  /*05c0*/  SHF.R.S32.HI R7, RZ, 0x3, R2.reuse ;  /* 0x00000003ff077819 */ /* 0x100fe20000011402 */
[----:B------:R-:W-:Y:S01]  /*05d0*/  ULDC UR4, c[0x0][0x154] ;  /* 0x0000550000047ab9 */ /* 0x000fe20000000800 */
[----:B------:R-:W-:-:S02]  /*05e0*/  SHF.R.S32.HI R2, RZ, 0x1f, R2 ;  /* 0x0000001fff027819 */ /* 0x000fc40000011402 */
[----:B------:R-:W-:Y:S01]  /*05f0*/  SHF.R.S32.HI R9, RZ, 0x1f, R4 ;  /* 0x0000001fff097819 */ /* 0x000fe20000011404 */
[----:B------:R-:W0:Y:S01]  /*0600*/  F2I.U32.TRUNC.NTZ R10, R10 ;  /* 0x0000000a000a7305 */ /* 0x000e22000020f000 */
[----:B------:R-:W-:Y:S02]  /*0610*/  LEA.HI R2, R2, R7, RZ, 0x2 ;  /* 0x0000000702027211 */ /* 0x000fe400078f10ff */
[----:B------:R-:W-:Y:S02]  /*0620*/  LEA.HI R9, R9, R4, RZ, 0x2 ;  /* 0x0000000409097211 */ /* 0x000fe400078f10ff */
[----:B-1----:R-:W-:Y:S01]  /*0630*/  ISETP.NE.OR P1, PT, R8, RZ, !P1 ;  /* 0x000000ff0800720c */ /* 0x002fe20004f25670 */
[----:B------:R-:W-:Y:S01]  /*0640*/  VOTEU.ALL UP0, P0 ;  /* 0x00000000003f7886 */ /* 0x000fe20000000000 */
[----:B------:R-:W-:Y:S01]  /*0650*/  LOP3.LUT R2, R2, 0xfffffffc, RZ, 0xc0, !PT ;  /* 0xfffffffc02027812 */ /* 0x000fe200078ec0ff */
[----:B------:R-:W-:Y:S01]  /*0660*/  IMAD.MOV.U32 R8, RZ, RZ, 0x1 ;  /* 0x00000001ff087424 */ /* 0x000fe200078e00ff */
[----:B------:R-:W-:-:S02]  /*0670*/  LOP3.LUT R9, R9, 0x3ffffffc, RZ, 0xc0, !PT ;  /* 0x3ffffffc09097812 */ /* 0x000fc400078ec0ff */
[----:B--2---:R-:W-:Y:S01]  /*0680*/  I2FP.F32.U32 R0, UR10 ;  /* 0x0000000a00007c45 */ /* 0x004fe20008201000 */
[----:B------:R-:W-:Y:S01]  /*0690*/  IMAD.IADD R2, R7, 0x1, -R2 ;  /* 0x0000000107027824 */ /* 0x000fe200078e0a02 */
[----:B------:R-:W1:Y:S01]  /*06a0*/  @!UP0 S2UR UR12, SR_CgaCtaId ;  /* 0x00000000000c89c3 */ /* 0x000e620000008800 */
[----:B------:R-:W-:Y:S01]  /*06b0*/  IMAD.IADD R9, R4, 0x1, -R9 ;  /* 0x0000000104097824 */ /* 0x000fe200078e0a09 */
[----:B------:R-:W-:-:S04]  /*06c0*/  @!UP0 UIADD3 UR6, -UR6, 0x100000, URZ ;  /* 0x0010000006068890 */ /* 0x000fc8000fffe13f */
[----:B------:R-:W-:Y:S02]  /*06d0*/  @!UP0 USHF.L.U32 UR7, UR6, 0xb, URZ ;  /* 0x0000000b06078899 */ /* 0x000fe4000800063f */
[----:B------:R-:W-:Y:S01]  /*06e0*/  @!UP0 USHF.L.U32 UR6, UR6, 0x1, URZ ;  /* 0x0000000106068899 */ /* 0x000fe2000800063f */
[----:B------:R-:W-:Y:S01]  /*06f0*/  FMUL R4, R0, UR4 ;  /* 0x0000000400047c20 */ /* 0x000fe20008400000 */
[----:B0-----:R-:W-:Y:S01]  /*0700*/  R2UR UR4, R10 ;  /* 0x000000000a0472ca */ /* 0x001fe200000e0000 */
[----:B------:R-:W-:Y:S01]  /*0710*/  IMAD R2, R9, 0x4, R2 ;  /* 0x0000000409027824 */ /* 0x000fe200078e0202 */
[----:B------:R-:W-:Y:S01]  /*0720*/  VOTEU.ALL UP1, P1 ;  /* 0x00000000003f7886 */ /* 0x000fe20000820000 */
[----:B------:R-:W-:Y:S01]  /*0730*/  VOTEU.ALL UP2, P1 ;  /* 0x00000000003f7886 */ /* 0x000fe20000840000 */
[----:B------:R-:W-:Y:S01]  /*0740*/  VOTEU.ALL UP3, P1 ;  /* 0x00000000003f7886 */ /* 0x000fe20000860000 */
[----:B------:R-:W0:Y:S01]  /*0750*/  F2I.U32.TRUNC.NTZ R4, R4 ;  /* 0x0000000400047305 */ /* 0x000e22000020f000 */
[C---:B------:R-:W-:Y:S01]  /*0760*/  LEA.HI R0, R2.reuse, R2, RZ, 0x1 ;  /* 0x0000000202007211 */ /* 0x040fe200078f08ff */
[----:B------:R-:W2:Y:S01]  /*0770*/  @!UP1 S2UR UR15, SR_CgaCtaId ;  /* 0x00000000000f99c3 */ /* 0x000ea20000008800 */
[----:B------:R-:W-:Y:S01]  /*0780*/  IMAD.SHL.U32 R7, R2, 0x4, RZ ;  /* 0x0000000402077824 */ /* 0x000fe200078e00ff */
[----:B------:R-:W-:Y:S01]  /*0790*/  @!UP1 UMOV UR14, 0x400 ;  /* 0x00000400000e9882 */ /* 0x000fe20000000000 */
[----:B------:R-:W-:Y:S01]  /*07a0*/  LOP3.LUT R9, R0, 0xfffffffe, RZ, 0xc0, !PT ;  /* 0xfffffffe00097812 */ /* 0x000fe200078ec0ff */
[----:B------:R-:W-:Y:S01]  /*07b0*/  VOTEU.ALL UP4, P1 ;  /* 0x00000000003f7886 */ /* 0x000fe20000880000 */
[----:B------:R-:W-:Y:S01]  /*07c0*/  VOTEU.ALL UP5, P1 ;  /* 0x00000000003f7886 */ /* 0x000fe200008a0000 */
[C---:B------:R-:W-:Y:S01]  /*07d0*/  LOP3.LUT R7, R2.reuse, 0xc, R7, 0x78, !PT ;  /* 0x0000000c02077812 */ /* 0x040fe200078e7807 */
[----:B------:R-:W-:Y:S01]  /*07e0*/  UIADD3 UR4, -UR4, URZ, URZ ;  /* 0x0000003f04047290 */ /* 0x000fe2000fffe13f */
[----:B------:R-:W-:-:S02]  /*07f0*/  IMAD.IADD R9, R2, 0x1, -R9 ;  /* 0x0000000102097824 */ /* 0x000fc400078e0a09 */
[----:B------:R-:W5:Y:S01]  /*0800*/  LDC R2, c[0x0][0x140] ;  /* 0x00005000ff027b82 */ /* 0x000f620000000800 */
[----:B------:R-:W-:Y:S01]  /*0810*/  UIMAD UR9, UR9, UR4, UR16 ;  /* 0x00000004090972a4 */ /* 0x000fe2000f8e0210 */
[----:B0-----:R-:W-:Y:S02]  /*0820*/  R2UR UR11, R4 ;  /* 0x00000000040b72ca */ /* 0x001fe400000e0000 */
[----:B------:R-:W-:Y:S02]  /*0830*/  @!UP0 UMOV UR4, 0x400 ;  /* 0x0000040000048882 */ /* 0x000fe40000000000 */
[----:B-1----:R-:W-:Y:S01]  /*0840*/  @!UP0 ULEA UR4, UR12, UR4, 0x18 ;  /* 0x000000040c048291 */ /* 0x002fe2000f8ec03f */
[----:B------:R-:W-:Y:S01]  /*0850*/  ISETP.NE.AND P3, PT, R9, UR9, PT ;  /* 0x0000000909007c0c */ /* 0x000fe2000bf65270 */
[----:B------:R-:W-:-:S04]  /*0860*/  @!UP1 UIADD3 UR12, -UR13, 0x100000, URZ ;  /* 0x001000000d0c9890 */ /* 0x000fc8000fffe13f */
[----:B------:R-:W-:Y:S02]  /*0870*/  @!UP1 USHF.L.U32 UR13, UR12, 0xb, URZ ;  /* 0x0000000b0c0d9899 */ /* 0x000fe4000800063f */
[----:B------:R-:W-:Y:S01]  /*0880*/  @!UP1 USHF.L.U32 UR12, UR12, 0x1, URZ ;  /* 0x000000010c0c9899 */ /* 0x000fe2000800063f */
[----:B------:R-:W-:Y:S01]  /*0890*/  VOTEU.ALL UP0, P0 ;  /* 0x00000000003f7886 */ /* 0x000fe20000000000 */
[----:B--2---:R-:W-:Y:S01]  /*08a0*/  @!UP1 ULEA UR14, UR15, UR14, 0x18 ;  /* 0x0000000e0f0e9291 */ /* 0x004fe2000f8ec03f */
[----:B------:R-:W-:Y:S01]  /*08b0*/  VOTEU.ALL UP1, P0 ;  /* 0x00000000003f7886 */ /* 0x000fe20000020000 */
[----:B------:R-:W-:Y:S01]  /*08c0*/  UIADD3 UR11, -UR11, URZ, URZ ;  /* 0x0000003f0b0b7290 */ /* 0x000fe2000fffe13f */
[----:B------:R-:W0:Y:S02]  /*08d0*/  FENCE.VIEW.ASYNC.S ;  /* 0x00000000000073c6 */ /* 0x000e240000000000 */
[----:B0-----:R-:W0:Y:S01]  /*08e0*/  @!UP0 SYNCS.EXCH.64 URZ, [UR4+0xb0], UR6 ;  /* 0x0000b006043f85b2 */ /* 0x001e220008000100 */
[----:B------:R-:W-:-:S02]  /*08f0*/  LOP3.LUT P0, RZ, R6, 0x7, RZ, 0xc0, !PT ;  /* 0x0000000706ff7812 */ /* 0x000fc4000780c0ff */
[C---:B------:R-:W-:Y:S02]  /*0900*/  @P3 LEA.HI R0, R7.reuse, R7, RZ, 0x1 ;  /* 0x0000000707003211 */ /* 0x040fe400078f08ff */
[----:B------:R-:W-:Y:S02]  /*0910*/  ISETP.LT.U32.AND P0, PT, R7, 0x2, !P0 ;  /* 0x000000020700780c */ /* 0x000fe40004701070 */
[----:B-----5:R-:W-:Y:S02]  /*0920*/  ISETP.EQ.U32.AND P1, PT, R2, 0x1, PT ;  /* 0x000000010200780c */ /* 0x020fe40003f22070 */
[----:B------:R-:W-:Y:S02]  /*0930*/  @P3 SHF.R.S32.HI R0, RZ, 0x1, R0 ;  /* 0x00000001ff003819 */ /* 0x000fe40000011400 */
[----:B---3--:R-:W-:Y:S01]  /*0940*/  SEL R3, RZ, 0x1, !P0 ;  /* 0x00000001ff037807 */ /* 0x008fe20004000000 */
[----:B------:R1:W2:Y:S01]  /*0950*/  @!UP1 SYNCS.EXCH.64 URZ, [UR4+0xb8], UR6 ;  /* 0x0000b806043f95b2 */ /* 0x0002a20008000100 */
[----:B------:R-:W-:Y:S01]  /*0960*/  NOP ;  /* 0x0000000000007918 */ /* 0x000fe20000000000 */
[----:B-1----:R-:W-:Y:S01]  /*0970*/  UIMAD UR4, UR19, UR11, UR10 ;  /* 0x0000000b130472a4 */ /* 0x002fe2000f8e020a */
[----:B------:R1:W3:Y:S05]  /*0980*/  @!UP2 SYNCS.EXCH.64 URZ, [UR14+0x90], UR12 ;  /* 0x0000900c0e3fa5b2 */ /* 0x0002ea0008000100 */
[----:B------:R-:W-:-:S04]  /*0990*/  @P3 ISETP.NE.AND P4, PT, R0, UR4, PT ;  /* 0x0000000400003c0c */ /* 0x000fc8000bf85270 */
[----:B------:R-:W-:-:S04]  /*09a0*/  @P3 SEL R8, RZ, 0x1, P4 ;  /* 0x00000001ff083807 */ /* 0x000fc80002000000 */
[----:B------:R-:W-:Y:S01]  /*09b0*/  LOP3.LUT R8, R8, R3, RZ, 0xc0, !PT ;  /* 0x0000000308087212 */ /* 0x000fe200078ec0ff */
[----:B------:R1:W0:Y:S01]  /*09c0*/  @!UP3 SYNCS.EXCH.64 URZ, [UR14+0x98], UR12 ;  /* 0x0000980c0e3fb5b2 */ /* 0x0002220008000100 */
[----:B------:R1:W0:Y:S01]  /*09d0*/  @!UP4 SYNCS.EXCH.64 URZ, [UR14+0xa0], UR12 ;  /* 0x0000a00c0e3fc5b2 */ /* 0x0002220008000100 */
[----:B------:R1:W0:Y:S01]  /*09e0*/  @!UP5 SYNCS.EXCH.64 URZ, [UR14+0xa8], UR12 ;  /* 0x0000a80c0e3fd5b2 */ /* 0x0002220008000100 */
[----:B------:R-:W-:Y:S01]  /*09f0*/  NOP ;  /* 0x0000000000007918 */ /* 0x000fe20000000000 */
[----:B-1----:R-:W-:Y:S05]  /*0a00*/  @!P1 BRA `(.L_x_4) ;  /* 0x0000000000089947 */ /* 0x002fea0003800000 */
[----:B0-234-:R-:W-:Y:S01]  /*0a10*/  UCGABAR_ARV ;  /* 0x00000000000079c7 */ /* 0x01dfe20008000000 */
[----:B------:R-:W-:Y:S05]  /*0a20*/  BRA `(.L_x_5) ;  /* 0x0000000000047947 */ /* 0x000fea0003800000 */
.L_x_4:
[----:B0-234-:R-:W-:Y:S01]  /*0a30*/  NOP ;  /* 0x0000000000007918 */ /* 0x01dfe20000000000 */
.L_x_5:
[----:B------:R-:W-:Y:S01]  /*0a40*/  ULDC.64 UR6, c[0x0][0x598] ;  /* 0x0001660000067ab9 */ /* 0x000fe20000000a00 */
[----:B------:R-:W-:Y:S01]  /*0a50*/  ULDC.64 UR24, c[0x0][0x208] ;  /* 0x0000820000187ab9 */ /* 0x000fe20000000a00 */
[----:B------:R-:W-:-:S04]  /*0a60*/  ISETP.NE.U32.AND P0, PT, RZ, UR6, PT ;  /* 0x00000006ff007c0c */ /* 0x000fc8000bf05070 */
[----:B------:R-:W-:-:S13]  /*0a70*/  ISETP.NE.AND.EX P0, PT, RZ, UR7, PT, P0 ;  /* 0x00000007ff007c0c */ /* 0x000fda000bf05300 */
[----:B------:R-:W-:Y:S05]  /*0a80*/  @!P0 BRA `(.L_x_6) ;  /* 0x00000000001c8947 */ /* 0x000fea0003800000 */
[----:B------:R-:W0:Y:S02]  /*0a90*/  LDC.64 R2, c[0x0][0x598] ;  /* 0x00016600ff027b82 */ /* 0x000e240000000a00 */
[----:B0-----:R-:W2:Y:S02]  /*0aa0*/  LDG.E.64 R2, desc[UR24][R2.64] ;  /* 0x0000001802027981 */ /* 0x001ea4000c1e1b00 */
[----:B--2---:R-:W-:-:S04]  /*0ab0*/  ISETP.NE.U32.AND P0, PT, R2, RZ, PT ;  /* 0x000000ff0200720c */ /* 0x004fc80003f05070 */
[----:B------:R-:W-:-:S13]  /*0ac0*/  ISETP.NE.AND.EX P0, PT, R3, RZ, PT, P0 ;  /* 0x000000ff0300720c */ /* 0x000fda0003f05300 */
[----:B------:R-:W-:Y:S05]  /*0ad0*/  @!P0 BRA `(.L_x_6) ;  /* 0x0000000000088947 */ /* 0x000fea0003800000 */
[----:B------:R0:W5:Y:S01]  /*0ae0*/  LD.E R12, desc[UR24][R2.64] ;  /* 0x00000018020c7980 */ /* 0x000162000c101900 */
[----:B------:R-:W-:Y:S05]  /*0af0*/  BRA `(.L_x_7) ;  /* 0x0000000000207947 */ /* 0x000fea0003800000 */
.L_x_6:
[----:B------:R-:W-:Y:S02]  /*0b00*/  ULDC.64 UR6, c[0x0][0x588] ;  /* 0x0001620000067ab9 */ /* 0x000fe40000000a00 */
[----:B------:R-:W-:-:S04]  /*0b10*/  ISETP.NE.U32.AND P0, PT, RZ, UR6, PT ;  /* 0x00000006ff007c0c */ /* 0x000fc8000bf05070 */
[----:B------:R-:W-:-:S13]  /*0b20*/  ISETP.NE.AND.EX P0, PT, RZ, UR7, PT, P0 ;  /* 0x00000007ff007c0c */ /* 0x000fda000bf05300 */
[----:B------:R-:W-:Y:S05]  /*0b30*/  @!P0 BRA `(.L_x_8) ;  /* 0x00000000000c8947 */ /* 0x000fea0003800000 */
[----:B------:R-:W0:Y:S02]  /*0b40*/  LDC.64 R12, c[0x0][0x588] ;  /* 0x00016200ff0c7b82 */ /* 0x000e240000000a00 */
[----:B0-----:R1:W5:Y:S01]  /*0b50*/  LDG.E R12, desc[UR24][R12.64] ;  /* 0x000000180c0c7981 */ /* 0x001362000c1e1900 */
[----:B------:R-:W-:Y:S05]  /*0b60*/  BRA `(.L_x_7) ;  /* 0x0000000000047947 */ /* 0x000fea0003800000 */
.L_x_8:
[----:B------:R-:W2:Y:S02]  /*0b70*/  LDC R12, c[0x0][0x580] ;  /* 0x00016000ff0c7b82 */ /* 0x000ea40000000800 */
.L_x_7:
[----:B------:R-:W-:Y:S02]  /*0b80*/  ULDC.64 UR6, c[0x0][0x5a0] ;  /* 0x0001680000067ab9 */ /* 0x000fe40000000a00 */
[----:B------:R-:W-:-:S04]  /*0b90*/  ISETP.NE.U32.AND P0, PT, RZ, UR6, PT ;  /* 0x00000006ff007c0c */ /* 0x000fc8000bf05070 */
[----:B------:R-:W-:-:S13]  /*0ba0*/  ISETP.NE.AND.EX P0, PT, RZ, UR7, PT, P0 ;  /* 0x00000007ff007c0c */ /* 0x000fda000bf05300 */
[----:B------:R-:W-:Y:S05]  /*0bb0*/  @!P0 BRA `(.L_x_9) ;  /* 0x00000000001c8947 */ /* 0x000fea0003800000 */
[----:B0-----:R-:W0:Y:S02]  /*0bc0*/  LDC.64 R2, c[0x0][0x5a0] ;  /* 0x00016800ff027b82 */ /* 0x001e240000000a00 */
[----:B0-----:R-:W3:Y:S02]  /*0bd0*/  LDG.E.64 R2, desc[UR24][R2.64] ;  /* 0x0000001802027981 */ /* 0x001ee4000c1e1b00 */
[----:B---3--:R-:W-:-:S04]  /*0be0*/  ISETP.NE.U32.AND P0, PT, R2, RZ, PT ;  /* 0x000000ff0200720c */ /* 0x008fc80003f05070 */
[----:B------:R-:W-:-:S13]  /*0bf0*/  ISETP.NE.AND.EX P0, PT, R3, RZ, PT, P0 ;  /* 0x000000ff0300720c */ /* 0x000fda0003f05300 */
[----:B------:R-:W-:Y:S05]  /*0c00*/  @!P0 BRA `(.L_x_9) ;  /* 0x0000000000088947 */ /* 0x000fea0003800000 */
[----:B-1----:R0:W5:Y:S01]  /*0c10*/  LD.E R13, desc[UR24][R2.64] ;  /* 0x00000018020d7980 */ /* 0x002162000c101900 */
[----:B------:R-:W-:Y:S05]  /*0c20*/  BRA `(.L_x_10) ;  /* 0x0000000000207947 */ /* 0x000fea0003800000 */
.L_x_9:
[----:B------:R-:W-:Y:S02]  /*0c30*/  ULDC.64 UR6, c[0x0][0x590] ;  /* 0x0001640000067ab9 */ /* 0x000fe40000000a00 */
[----:B------:R-:W-:-:S04]  /*0c40*/  ISETP.NE.U32.AND P0, PT, RZ, UR6, PT ;  /* 0x00000006ff007c0c */ /* 0x000fc8000bf05070 */
[----:B------:R-:W-:-:S13]  /*0c50*/  ISETP.NE.AND.EX P0, PT, RZ, UR7, PT, P0 ;  /* 0x00000007ff007c0c */ /* 0x000fda000bf05300 */
[----:B------:R-:W-:Y:S05]  /*0c60*/  @!P0 BRA `(.L_x_11) ;  /* 0x00000000000c8947 */ /* 0x000fea0003800000 */
[----:B0-----:R-:W1:Y:S02]  /*0c70*/  LDC.64 R2, c[0x0][0x590] ;  /* 0x00016400ff027b82 */ /* 0x001e640000000a00 */
[----:B-1----:R1:W5:Y:S01]  /*0c80*/  LDG.E R13, desc[UR24][R2.64] ;  /* 0x00000018020d7981 */ /* 0x002362000c1e1900 */
[----:B------:R-:W-:Y:S05]  /*0c90*/  BRA `(.L_x_10) ;  /* 0x0000000000047947 */ /* 0x000fea0003800000 */
.L_x_11:
[----:B-1----:R-:W3:Y:S02]  /*0ca0*/  LDC R13, c[0x0][0x584] ;  /* 0x00016100ff0d7b82 */ /* 0x002ee40000000800 */
.L_x_10:
[----:B------:R-:W-:Y:S01]  /*0cb0*/  ULDC UR4, c[0x0][0x65c] ;  /* 0x0001970000047ab9 */ /* 0x000fe20000000800 */
[----:B01----:R-:W0:Y:S01]  /*0cc0*/  LDC.64 R2, c[0x0][0x650] ;  /* 0x00019400ff027b82 */ /* 0x003e220000000a00 */
[----:B------:R-:W-:Y:S01]  /*0cd0*/  UISETP.NE.AND UP2, UPT, UR4, 0x1, UPT ;  /* 0x000000010400788c */ /* 0x000fe2000bf45270 */
[----:B------:R-:W-:Y:S01]  /*0ce0*/  PRMT R10, RZ, 0x7610, R10 ;  /* 0x00007610ff0a7816 */ /* 0x000fe2000000000a */
[----:B------:R-:W-:Y:S01]  /*0cf0*/  UISETP.NE.AND UP0, UPT, UR20, 0x2, UPT ;  /* 0x000000021400788c */ /* 0x000fe2000bf05270 */
[----:B------:R-:W-:-:S08]  /*0d00*/  IMAD.MOV.U32 R4, RZ, RZ, -0x1 ;  /* 0xffffffffff047424 */ /* 0x000fd000078e00ff */
[----:B------:R-:W-:Y:S01]  /*0d10*/  @UP2 ULDC UR14, c[0x0][0x10] ;  /* 0x00000400000e2ab9 */ /* 0x000fe20000000800 */
[----:B------:R-:W-:Y:S01]  /*0d20*/  @UP2 UMOV UR6, UR10 ;  /* 0x0000000a00062c82 */ /* 0x000fe20008000000 */
[----:B------:R-:W-:Y:S01]  /*0d30*/  @UP2 UMOV UR7, URZ ;  /* 0x0000003f00072c82 */ /* 0x000fe20008000000 */
[----:B------:R-:W-:Y:S01]  /*0d40*/  @!UP2 ULDC UR17, c[0x0][0xc] ;  /* 0x000003000011aab9 */ /* 0x000fe20000000800 */
[----:B------:R-:W-:Y:S01]  /*0d50*/  @UP2 UIMAD.WIDE.U32 UR14, UR16, UR14, UR6 ;  /* 0x0000000e100e22a5 */ /* 0x000fe2000f8e0006 */
[----:B------:R-:W-:Y:S01]  /*0d60*/  ULDC UR12, c[0x0][0xc] ;  /* 0x00000300000c7ab9 */ /* 0x000fe20000000800 */
[----:B------:R-:W-:Y:S01]  /*0d70*/  ULDC UR13, c[0x0][0x10] ;  /* 0x00000400000d7ab9 */ /* 0x000fe20000000800 */
[----:B------:R-:W-:Y:S01]  /*0d80*/  @UP2 UMOV UR4, URZ ;  /* 0x0000003f00042c82 */ /* 0x000fe20008000000 */
[----:B------:R-:W-:Y:S01]  /*0d90*/  UMOV UR6, UR16 ;  /* 0x0000001000067c82 */ /* 0x000fe20008000000 */
[----:B------:R-:W-:Y:S01]  /*0da0*/  UMOV UR7, URZ ;  /* 0x0000003f00077c82 */ /* 0x000fe20008000000 */
[----:B------:R-:W-:-:S02]  /*0db0*/  UIMAD.WIDE.U32 UR12, UR12, UR13, URZ ;  /* 0x0000000d0c0c72a5 */ /* 0x000fc4000f8e003f */
[----:B------:R-:W-:Y:S02]  /*0dc0*/  @UP2 UIADD3 UR15, UR15, UR4, URZ ;  /* 0x000000040f0f2290 */ /* 0x000fe4000fffe03f */
[----:B------:R-:W-:Y:S01]  /*0dd0*/  @!UP2 UIMAD.WIDE.U32 UR6, UR10, UR17, UR6 ;  /* 0x000000110a06a2a5 */ /* 0x000fe2000f8e0006 */
[----:B------:R-:W-:Y:S02]  /*0de0*/  ULDC UR4, c[0x0][0x14] ;  /* 0x0000050000047ab9 */ /* 0x000fe40000000800 */
[----:B------:R-:W-:Y:S02]  /*0df0*/  UIMAD.WIDE.U32 UR30, UR12, UR4, URZ ;  /* 0x000000040c1e72a5 */ /* 0x000fe4000f8e003f */
[----:B------:R-:W-:Y:S02]  /*0e00*/  UIMAD UR4, UR13, UR4, URZ ;  /* 0x000000040d0472a4 */ /* 0x000fe4000f8e023f */
[----:B------:R-:W-:Y:S01]  /*0e10*/  @!UP2 UMOV UR14, UR6 ;  /* 0x00000006000eac82 */ /* 0x000fe20008000000 */
[----:B------:R-:W-:Y:S01]  /*0e20*/  @!UP2 UMOV UR15, UR7 ;  /* 0x00000007000fac82 */ /* 0x000fe20008000000 */
[----:B------:R-:W-:-:S02]  /*0e30*/  UIADD3 UR6, UR31, UR4, URZ ;  /* 0x000000041f067290 */ /* 0x000fc4000fffe03f */
[----:B------:R-:W-:-:S04]  /*0e40*/  UIADD3 UR4, UP1, UR14, UR30, URZ ;  /* 0x0000001e0e047290 */ /* 0x000fc8000ff3e03f */
[----:B------:R-:W-:Y:S02]  /*0e50*/  UIADD3.X UR7, UR15, UR6, URZ, UP1, !UPT ;  /* 0x000000060f077290 */ /* 0x000fe40008ffe43f */
[----:B------:R-:W-:Y:S02]  /*0e60*/  USEL UR4, UR4, UR14, !UP0 ;  /* 0x0000000e04047287 */ /* 0x000fe4000c000000 */
[----:B------:R-:W-:-:S04]  /*0e70*/  USEL UR7, UR7, UR15, !UP0 ;  /* 0x0000000f07077287 */ /* 0x000fc8000c000000 */
[----:B0-----:R-:W-:Y:S01]  /*0e80*/  ISETP.LE.U32.AND P0, PT, R2, UR4, PT ;  /* 0x0000000402007c0c */ /* 0x001fe2000bf03070 */
[----:B------:R-:W-:Y:S02]  /*0e90*/  IMAD.MOV.U32 R2, RZ, RZ, -0x1 ;  /* 0xffffffffff027424 */ /* 0x000fe400078e00ff */
[----:B------:R-:W-:Y:S02]  /*0ea0*/  IMAD.U32 R0, RZ, RZ, UR7 ;  /* 0x00000007ff007e24 */ /* 0x000fe4000f8e00ff */
[----:B------:R-:W-:-:S03]  /*0eb0*/  IMAD.U32 R9, RZ, RZ, UR7 ;  /* 0x00000007ff097e24 */ /* 0x000fc6000f8e00ff */
[----:B------:R-:W-:Y:S01]  /*0ec0*/  ISETP.GE.U32.AND.EX P0, PT, R0, R3, PT, P0 ;  /* 0x000000030000720c */ /* 0x000fe20003f06100 */
[----:B------:R-:W-:Y:S02]  /*0ed0*/  IMAD.U32 R0, RZ, RZ, UR4 ;  /* 0x00000004ff007e24 */ /* 0x000fe4000f8e00ff */
[----:B------:R-:W-:-:S10]  /*0ee0*/  IMAD.MOV.U32 R3, RZ, RZ, -0x1 ;  /* 0xffffffffff037424 */ /* 0x000fd400078e00ff */
[----:B------:R-:W-:Y:S05]  /*0ef0*/  @P0 BRA `(.L_x_12) ;  /* 0x00000004004c0947 */ /* 0x000fea0003800000 */
[----:B------:R-:W-:Y:S01]  /*0f00*/  ULDC.64 UR20, c[0x0][0x628] ;  /* 0x00018a0000147ab9 */ /* 0x000fe20000000a00 */
[C---:B------:R-:W-:Y:S01]  /*0f10*/  R2UR UR23, R0.reuse ;  /* 0x00000000001772ca */ /* 0x040fe200000e0000 */
[----:B------:R-:W-:Y:S01]  /*0f20*/  ULDC UR22, c[0x0][0x630] ;  /* 0x00018c0000167ab9 */ /* 0x000fe20000000800 */
[----:B------:R-:W-:Y:S02]  /*0f30*/  ISETP.NE.U32.AND P0, PT, RZ, UR20, PT ;  /* 0x00000014ff007c0c */ /* 0x000fe4000bf05070 */
[----:B------:R-:W-:Y:S02]  /*0f40*/  R2UR UR12, R0 ;  /* 0x00000000000c72ca */ /* 0x000fe400000e0000 */
[----:B------:R-:W-:Y:S02]  /*0f50*/  ISETP.NE.AND.EX P0, PT, RZ, UR21, PT, P0 ;  /* 0x00000015ff007c0c */ /* 0x000fe4000bf05300 */
[----:B------:R-:W-:-:S11]  /*0f60*/  R2UR UR7, R9 ;  /* 0x00000000090772ca */ /* 0x000fd600000e0000 */
[----:B------:R-:W-:Y:S05]  /*0f70*/  @!P0 BRA `(.L_x_13) ;  /* 0x0000000000348947 */ /* 0x000fea0003800000 */
[----:B------:R-:W-:Y:S01]  /*0f80*/  R2UR UR7, R0 ;  /* 0x00000000000772ca */ /* 0x000fe200000e0000 */
[----:B------:R-:W-:Y:S01]  /*0f90*/  ULDC UR4, c[0x0][0x634] ;  /* 0x00018d0000047ab9 */ /* 0x000fe20000000800 */
[----:B------:R-:W-:-:S11]  /*0fa0*/  R2UR UR12, R9 ;  /* 0x00000000090c72ca */ /* 0x000fd600000e0000 */
[----:B------:R-:W-:-:S04]  /*0fb0*/  UIADD3 UR4, UP1, UR7, UR4, URZ ;  /* 0x0000000407047290 */ /* 0x000fc8000ff3e03f */
[----:B------:R-:W-:-:S04]  /*0fc0*/  UIADD3.X UR7, URZ, UR12, URZ, UP1, !UPT ;  /* 0x0000000c3f077290 */ /* 0x000fc80008ffe43f */
[----:B------:R-:W-:-:S04]  /*0fd0*/  UIMAD.WIDE.U32 UR12, UR7, UR20, URZ ;  /* 0x00000014070c72a5 */ /* 0x000fc8000f8e003f */
[----:B------:R-:W-:Y:S02]  /*0fe0*/  UIMAD.WIDE.U32 UR14, UP1, UR4, UR21, UR12 ;  /* 0x00000015040e72a5 */ /* 0x000fe4000f82000c */
[----:B------:R-:W-:Y:S02]  /*0ff0*/  UIMAD.WIDE.U32 UR12, UR4, UR20, URZ ;  /* 0x00000014040c72a5 */ /* 0x000fe4000f8e003f */
[----:B------:R-:W-:Y:S02]  /*1000*/  UIADD3.X UR17, URZ, URZ, URZ, UP1, !UPT ;  /* 0x0000003f3f117290 */ /* 0x000fe40008ffe43f */
[----:B------:R-:W-:Y:S01]  /*1010*/  UIADD3 URZ, UP1, UR13, UR14, URZ ;  /* 0x0000000e0d3f7290 */ /* 0x000fe2000ff3e03f */
[----:B------:R-:W-:-:S03]  /*1020*/  UMOV UR16, UR15 ;  /* 0x0000000f00107c82 */ /* 0x000fc60008000000 */
[----:B------:R-:W-:-:S07]  /*1030*/  UIMAD.WIDE.U32.X UR12, UR7, UR21, UR16, UP1 ;  /* 0x00000015070c72a5 */ /* 0x000fce00088e0410 */
[----:B------:R-:W-:-:S05]  /*1040*/  UMOV UR7, UR13 ;  /* 0x0000000d00077c82 */ /* 0x000fca0008000000 */
.L_x_13:
[----:B------:R-:W-:Y:S01]  /*1050*/  USHF.R.U64 UR4, UR12, UR22, UR7 ;  /* 0x000000160c047299 */ /* 0x000fe20008001207 */
[----:B------:R-:W-:Y:S01]  /*1060*/  R2UR UR13, R9 ;  /* 0x00000000090d72ca */ /* 0x000fe200000e0000 */
[----:B------:R-:W-:Y:S02]  /*1070*/  USHF.R.U32.HI UR7, URZ, UR22, UR7 ;  /* 0x000000163f077299 */ /* 0x000fe40008011607 */
[----:B------:R-:W-:Y:S01]  /*1080*/  UIADD3 UR14, UP1, URZ, -UR4, URZ ;  /* 0x800000043f0e7290 */ /* 0x000fe2000ff3e03f */
[----:B------:R-:W-:Y:S01]  /*1090*/  ULDC.64 UR16, c[0x0][0x620] ;  /* 0x0001880000107ab9 */ /* 0x000fe20000000a00 */
[----:B------:R-:W-:Y:S02]  /*10a0*/  UMOV UR12, UR23 ;  /* 0x00000017000c7c82 */ /* 0x000fe40008000000 */
[----:B------:R-:W-:Y:S01]  /*10b0*/  UIADD3.X UR7, URZ, ~UR7, URZ, UP1, !UPT ;  /* 0x800000073f077290 */ /* 0x000fe20008ffe43f */
[----:B------:R-:W-:Y:S01]  /*10c0*/  ULDC UR15, c[0x0][0x618] ;  /* 0x00018600000f7ab9 */ /* 0x000fe20000000800 */
[----:B------:R-:W-:-:S02]  /*10d0*/  @UP2 UIMAD UR9, UR19, UR11, UR10 ;  /* 0x0000000b130922a4 */ /* 0x000fc4000f8e020a */
[----:B------:R-:W-:Y:S02]  /*10e0*/  UIMAD UR7, UR7, UR16, URZ ;  /* 0x00000010070772a4 */ /* 0x000fe4000f8e023f */
[----:B------:R-:W-:Y:S02]  /*10f0*/  UIMAD.WIDE.U32 UR12, UR14, UR16, UR12 ;  /* 0x000000100e0c72a5 */ /* 0x000fe4000f8e000c */
[----:B------:R-:W-:Y:S01]  /*1100*/  UIMAD UR14, UR14, UR17, UR7 ;  /* 0x000000110e0e72a4 */ /* 0x000fe2000f8e0207 */
[----:B------:R-:W-:Y:S01]  /*1110*/  ULDC.64 UR10, c[0x0][0x640] ;  /* 0x00019000000a7ab9 */ /* 0x000fe20000000a00 */
[----:B------:R-:W-:Y:S02]  /*1120*/  ULDC UR16, c[0x0][0x608] ;  /* 0x0001820000107ab9 */ /* 0x000fe40000000800 */
[----:B------:R-:W-:Y:S01]  /*1130*/  UIADD3 UR13, UR13, UR14, URZ ;  /* 0x0000000e0d0d7290 */ /* 0x000fe2000fffe03f */
[----:B------:R-:W-:Y:S01]  /*1140*/  ISETP.NE.U32.AND P0, PT, RZ, UR10, PT ;  /* 0x0000000aff007c0c */ /* 0x000fe2000bf05070 */
[----:B------:R-:W-:Y:S01]  /*1150*/  ULDC UR23, c[0x0][0x658] ;  /* 0x0001960000177ab9 */ /* 0x000fe20000000800 */
[----:B------:R-:W-:Y:S01]  /*1160*/  ULDC UR7, c[0x0][0x600] ;  /* 0x0001800000077ab9 */ /* 0x000fe20000000800 */
[----:B------:R-:W-:Y:S01]  /*1170*/  USHF.R.U64 UR22, UR12, UR15, UR13 ;  /* 0x0000000f0c167299 */ /* 0x000fe2000800120d */
[----:B------:R-:W-:Y:S01]  /*1180*/  ISETP.NE.AND.EX P0, PT, RZ, UR11, PT, P0 ;  /* 0x0000000bff007c0c */ /* 0x000fe2000bf05300 */
[----:B------:R-:W-:Y:S01]  /*1190*/  USHF.R.U32.HI UR13, URZ, UR15, UR13 ;  /* 0x0000000f3f0d7299 */ /* 0x000fe2000801160d */
[----:B------:R-:W-:Y:S01]  /*11a0*/  UMOV UR12, 0xffffffff ;  /* 0xffffffff000c7882 */ /* 0x000fe20000000000 */
[----:B------:R-:W-:-:S02]  /*11b0*/  UIADD3 UR21, UR7, -0x1, URZ ;  /* 0xffffffff07157890 */ /* 0x000fc4000fffe03f */
[----:B------:R-:W-:Y:S02]  /*11c0*/  USHF.R.U64 UR29, UR22, UR16, UR13 ;  /* 0x00000010161d7299 */ /* 0x000fe4000800120d */
[----:B------:R-:W-:Y:S02]  /*11d0*/  USHF.R.U32.HI UR13, URZ, UR16, UR13 ;  /* 0x000000103f0d7299 */ /* 0x000fe4000801160d */
[----:B------:R-:W-:Y:S02]  /*11e0*/  USHF.L.U32 UR12, UR12, UR23, URZ ;  /* 0x000000170c0c7299 */ /* 0x000fe4000800063f */
[----:B------:R-:W-:Y:S02]  /*11f0*/  USHF.R.U64 UR32, UR29, UR23, UR13 ;  /* 0x000000171d207299 */ /* 0x000fe4000800120d */
[----:B------:R-:W-:Y:S02]  /*1200*/  ULOP3.LUT UR19, URZ, UR12, URZ, 0x33, !UPT ;  /* 0x0000000c3f137292 */ /* 0x000fe4000f8e333f */
[----:B------:R-:W-:Y:S01]  /*1210*/  USHF.R.U32.HI UR13, URZ, UR23, UR13 ;  /* 0x000000173f0d7299 */ /* 0x000fe2000801160d */
[----:B------:R-:W-:Y:S01]  /*1220*/  ULDC UR26, c[0x0][0x648] ;  /* 0x00019200001a7ab9 */ /* 0x000fe20000000800 */
[----:B------:R-:W-:Y:S01]  /*1230*/  ULDC UR27, c[0x0][0x638] ;  /* 0x00018e00001b7ab9 */ /* 0x000fe20000000800 */
[----:B------:R-:W-:Y:S01]  /*1240*/  UMOV UR28, 0x1 ;  /* 0x00000001001c7882 */ /* 0x000fe20000000000 */
[----:B------:R-:W-:Y:S01]  /*1250*/  UMOV UR12, UR32 ;  /* 0x00000020000c7c82 */ /* 0x000fe20008000000 */
[----:B------:R-:W-:Y:S07]  /*1260*/  @!P0 BRA `(.L_x_14) ;  /* 0x0000000000308947 */ /* 0x000fee0003800000 */
[----:B------:R-:W-:Y:S02]  /*1270*/  ULDC UR16, c[0x0][0x64c] ;  /* 0x0001930000107ab9 */ /* 0x000fe40000000800 */
        /* <DEDUP_REMOVED lines=9> */
[----:B------:R-:W-:Y:S01]  /*1310*/  UMOV UR12, UR10 ;  /* 0x0000000a000c7c82 */ /* 0x000fe20008000000 */
[----:B------:R-:W-:-:S05]  /*1320*/  UMOV UR13, UR11 ;  /* 0x0000000b000d7c82 */ /* 0x000fca0008000000 */
.L_x_14:
[----:B------:R-:W-:Y:S01]  /*1330*/  USHF.R.U64 UR11, UR12, UR26, UR13 ;  /* 0x0000001a0c0b7299 */ /* 0x000fe2000800120d */
[----:B------:R-:W-:Y:S01]  /*1340*/  IMAD.MOV.U32 R10, RZ, RZ, 0x1 ;  /* 0x00000001ff0a7424 */ /* 0x000fe200078e00ff */
[----:B------:R-:W-:Y:S01]  /*1350*/  USHF.L.U32 UR10, UR28, UR23, URZ ;  /* 0x000000171c0a7299 */ /* 0x000fe2000800063f */
[----:B------:R-:W-:Y:S01]  /*1360*/  IMAD.U32 R4, RZ, RZ, UR4 ;  /* 0x00000004ff047e24 */ /* 0x000fe2000f8e00ff */
[----:B------:R-:W-:Y:S02]  /*1370*/  ULOP3.LUT UR19, UR29, UR19, URZ, 0xc0, !UPT ;  /* 0x000000131d137292 */ /* 0x000fe4000f8ec03f */
[----:B------:R-:W-:Y:S02]  /*1380*/  UIADD3 UR12, -UR11, URZ, URZ ;  /* 0x0000003f0b0c7290 */ /* 0x000fe4000fffe13f */
[----:B------:R-:W-:Y:S02]  /*1390*/  UIMAD UR19, UR10, UR11, UR19 ;  /* 0x0000000b0a1372a4 */ /* 0x000fe4000f8e0213 */
[----:B------:R-:W-:-:S02]  /*13a0*/  ULOP3.LUT UR21, UR22, UR21, URZ, 0xc0, !UPT ;  /* 0x0000001516157292 */ /* 0x000fc4000f8ec03f */
[----:B------:R-:W-:Y:S01]  /*13b0*/  UIMAD UR10, UR12, UR27, UR32 ;  /* 0x0000001b0c0a72a4 */ /* 0x000fe2000f8e0220 */
[----:B------:R-:W-:Y:S02]  /*13c0*/  ULDC UR11, c[0x0][0x610] ;  /* 0x00018400000b7ab9 */ /* 0x000fe40000000800 */
[----:B------:R-:W-:Y:S02]  /*13d0*/  UIMAD UR9, UR19, UR11, UR9 ;  /* 0x0000000b130972a4 */ /* 0x000fe4000f8e0209 */
[----:B------:R-:W-:-:S04]  /*13e0*/  UIMAD UR10, UR10, UR7, UR21 ;  /* 0x000000070a0a72a4 */ /* 0x000fc8000f8e0215 */
[----:B------:R-:W-:Y:S02]  /*13f0*/  USEL UR7, UR10, UR9, !UP2 ;  /* 0x000000090a077287 */ /* 0x000fe4000d000000 */
[----:B------:R-:W-:-:S04]  /*1400*/  USEL UR9, UR9, UR10, !UP2 ;  /* 0x0000000a09097287 */ /* 0x000fc8000d000000 */
[----:B------:R-:W-:Y:S02]  /*1410*/  IMAD.U32 R3, RZ, RZ, UR7 ;  /* 0x00000007ff037e24 */ /* 0x000fe4000f8e00ff */
[----:B------:R-:W-:-:S07]  /*1420*/  IMAD.U32 R2, RZ, RZ, UR9 ;  /* 0x00000009ff027e24 */ /* 0x000fce000f8e00ff */
.L_x_12:
[----:B------:R-:W-:Y:S05]  /*1430*/  @!P1 BRA `(.L_x_15) ;  /* 0x00000000000c9947 */ /* 0x000fea0003800000 */
[----:B------:R-:W-:Y:S01]  /*1440*/  UCGABAR_WAIT ;  /* 0x0000000000007dc7 */ /* 0x000fe20008000000 */
[----:B------:R-:W-:Y:S01]  /*1450*/  CCTL.IVALL ;  /* 0x00000000ff00798f */ /* 0x000fe20002000000 */
[----:B------:R-:W-:Y:S05]  /*1460*/  BRA `(.L_x_16) ;  /* 0x0000000000047947 */ /* 0x000fea0003800000 */
.L_x_15:
[----:B------:R-:W-:Y:S06]  /*1470*/  BAR.SYNC.DEFER_BLOCKING 0x0 ;  /* 0x0000000000007b1d */ /* 0x000fec0000010000 */
.L_x_16:
[----:B------:R-:W-:Y:S02]  /*1480*/  ULDC UR4, c[0x0][0x28c] ;  /* 0x0000a30000047ab9 */ /* 0x000fe40000000800 */
[----:B------:R-:W-:-:S04]  /*1490*/  UIADD3 UR4, UR4, 0xff, URZ ;  /* 0x000000ff04047890 */ /* 0x000fc8000fffe03f */
[----:B------:R-:W-:-:S04]  /*14a0*/  USHF.R.S32.HI UR7, URZ, 0x1f, UR4 ;  /* 0x0000001f3f077899 */ /* 0x000fc80008011404 */
[----:B------:R-:W-:-:S04]  /*14b0*/  ULEA.HI UR7, UR7, UR4, URZ, 0x8 ;  /* 0x0000000407077291 */ /* 0x000fc8000f8f403f */
[----:B------:R-:W-:Y:S01]  /*14c0*/  USHF.R.S32.HI UR7, URZ, 0x8, UR7 ;  /* 0x000000083f077899 */ /* 0x000fe20008011407 */
[----:B------:R-:W-:Y:S11]  /*14d0*/  @!P2 BRA `(.L_x_17) ;  /* 0x00000044007ca947 */ /* 0x000ff60003800000 */
[----:B------:R-:W-:-:S06]  /*14e0*/  UISETP.GT.U32.AND UP1, UPT, UR18, 0x1, UPT ;  /* 0x000000011200788c */ /* 0x000fcc000bf24070 */
[----:B------:R-:W-:-:S13]  /*14f0*/  PLOP3.LUT P0, PT, PT, PT, UP1, 0x80, 0x0 ;  /* 0x000000000000781c */ /* 0x000fda0003f0f018 */
[----:B------:R-:W-:Y:S05]  /*1500*/  @P0 EXIT ;  /* 0x000000000000094d */ /* 0x000fea0003800000 */
.L_x_18:
[----:B------:R-:W-:-:S08]  /*1510*/  NOP ;  /* 0x0000000000007918 */ /* 0x000fd00000000000 */
[----:B------:R-:W0:Y:S02]  /*1520*/  USETMAXREG.TRY_ALLOC.CTAPOOL UP1, 0xe8 ;  /* 0x000000e8000079c8 */ /* 0x000e240008020600 */
[----:B0-----:R-:W-:-:S13]  /*1530*/  PLOP3.LUT P0, PT, PT, PT, UP1, 0x80, 0x0 ;  /* 0x000000000000781c */ /* 0x001fda0003f0f018 */
[----:B------:R-:W-:Y:S05]  /*1540*/  @!P0 BRA `(.L_x_18) ;  /* 0xfffffffc00f08947 */ /* 0x000fea000383ffff */
[----:B------:R-:W-:-:S13]  /*1550*/  LOP3.LUT P0, RZ, R10, 0xff, RZ, 0xc0, !PT ;  /* 0x000000ff0aff7812 */ /* 0x000fda000780c0ff */
[----:B------:R-:W-:Y:S05]  /*1560*/  @!P0 EXIT ;  /* 0x000000000000894d */ /* 0x000fea0003800000 */
[----:B------:R-:W0:Y:S01]  /*1570*/  S2UR UR11, SR_CgaCtaId ;  /* 0x00000000000b79c3 */ /* 0x000e220000008800 */
[CC--:B------:R-:W-:Y:S01]  /*1580*/  LEA.HI R5, R11.reuse, R6.reuse, RZ, 0x2 ;  /* 0x000000060b057211 */ /* 0x0c0fe200078f10ff */
[----:B------:R-:W-:Y:S01]  /*1590*/  USHF.R.U32.HI UR4, URZ, 0x3, UR7 ;  /* 0x000000033f047899 */ /* 0x000fe20008011607 */
[----:B------:R-:W-:Y:S01]  /*15a0*/  LEA.HI R14, R11, R6, RZ, 0x5 ;  /* 0x000000060b0e7211 */ /* 0x000fe200078f28ff */
[----:B------:R-:W-:Y:S01]  /*15b0*/  UMOV UR9, 0x400 ;  /* 0x0000040000097882 */ /* 0x000fe20000000000 */
[--C-:B------:R-:W-:Y:S01]  /*15c0*/  SHF.R.S32.HI R10, RZ, 0x2, R5.reuse ;  /* 0x00000002ff0a7819 */ /* 0x100fe20000011405 */
[----:B------:R-:W-:Y:S01]  /*15d0*/  ULOP3.LUT UR10, UR7, 0x7, URZ, 0xc0, !UPT ;  /* 0x00000007070a7892 */ /* 0x000fe2000f8ec03f */
[----:B------:R-:W-:Y:S01]  /*15e0*/  SHF.R.S32.HI R11, RZ, 0x1f, R5 ;  /* 0x0000001fff0b7819 */ /* 0x000fe20000011405 */
[----:B------:R-:W-:Y:S01]  /*15f0*/  ULOP3.LUT UR4, UR4, 0x1, URZ, 0xc0, !UPT ;  /* 0x0000000104047892 */ /* 0x000fe2000f8ec03f */
[----:B------:R-:W-:Y:S01]  /*1600*/  LOP3.LUT R5, R5, 0xfffffffc, RZ, 0xc0, !PT ;  /* 0xfffffffc05057812 */ /* 0x000fe200078ec0ff */
[----:B------:R-:W-:Y:S01]  /*1610*/  USEL UR10, UR10, URZ, !UP0 ;  /* 0x0000003f0a0a7287 */ /* 0x000fe2000c000000 */
[----:B------:R-:W-:Y:S01]  /*1620*/  LEA.HI R11, R11, R10, RZ, 0x3 ;  /* 0x0000000a0b0b7211 */ /* 0x000fe200078f18ff */
[----:B------:R-:W-:Y:S01]  /*1630*/  UISETP.EQ.U32.AND UP0, UPT, UR4, 0x1, !UP0 ;  /* 0x000000010400788c */ /* 0x000fe2000c702070 */
[----:B------:R-:W-:Y:S01]  /*1640*/  SHF.R.S32.HI R15, RZ, 0x5, R14 ;  /* 0x00000005ff0f7819 */ /* 0x000fe2000001140e */
[----:B------:R-:W-:Y:S01]  /*1650*/  IMAD.IADD R6, R6, 0x1, -R5 ;  /* 0x0000000106067824 */ /* 0x000fe200078e0a05 */
[----:B------:R-:W-:Y:S01]  /*1660*/  LOP3.LUT R11, R11, 0xfffffff8, RZ, 0xc0, !PT ;  /* 0xfffffff80b0b7812 */ /* 0x000fe200078ec0ff */
[----:B------:R-:W-:Y:S01]  /*1670*/  VIADD R5, R18, 0xffffffff ;  /* 0xffffffff12057836 */ /* 0x000fe20000000000 */
[----:B------:R-:W-:Y:S01]  /*1680*/  UISETP.LT.AND UP1, UPT, UR7, 0x1, UPT ;  /* 0x000000010700788c */ /* 0x000fe2000bf21270 */
[----:B------:R-:W-:-:S02]  /*1690*/  ULDC UR15, c[0x0][0x284] ;  /* 0x0000a100000f7ab9 */ /* 0x000fc40000000800 */
[----:B------:R-:W-:Y:S01]  /*16a0*/  IMAD.IADD R10, R10, 0x1, -R11 ;  /* 0x000000010a0a7824 */ /* 0x000fe200078e0a0b */
[C---:B------:R-:W-:Y:S01]  /*16b0*/  ISETP.NE.AND P0, PT, R5.reuse, RZ, PT ;  /* 0x000000ff0500720c */ /* 0x040fe20003f05270 */
[----:B------:R-:W-:Y:S01]  /*16c0*/  IMAD.SHL.U32 R5, R5, 0x8, RZ ;  /* 0x0000000805057824 */ /* 0x000fe200078e00ff */
[----:B------:R-:W-:Y:S01]  /*16d0*/  ULOP3.LUT UR17, UR5, 0x1, URZ, 0xfc, !UPT ;  /* 0x0000000105117892 */ /* 0x000fe2000f8efc3f */
[--C-:B------:R-:W-:Y:S01]  /*16e0*/  IMAD R20, R15, -0x10, -R10.reuse ;  /* 0xfffffff00f147824 */ /* 0x100fe200078e0a0a */
[----:B0-----:R-:W-:Y:S01]  /*16f0*/  ULEA UR9, UR11, UR9, 0x18 ;  /* 0x000000090b097291 */ /* 0x001fe2000f8ec03f */
[--C-:B------:R-:W-:Y:S01]  /*1700*/  SHF.R.S32.HI R11, RZ, 0x1f, R10.reuse ;  /* 0x0000001fff0b7819 */ /* 0x100fe2000001140a */
[----:B------:R-:W-:Y:S01]  /*1710*/  USEL UR11, UR7, 0x1, UP1 ;  /* 0x00000001070b7887 */ /* 0x000fe20008800000 */
[----:B------:R-:W-:Y:S01]  /*1720*/  LOP3.LUT R5, R5, 0x8, RZ, 0xc0, !PT ;  /* 0x0000000805057812 */ /* 0x000fe200078ec0ff */
[----:B------:R-:W-:Y:S01]  /*1730*/  UIADD3 UR4, UR9, 0x20180, URZ ;  /* 0x0002018009047890 */ /* 0x000fe2000fffe03f */
[----:B------:R-:W-:Y:S01]  /*1740*/  SEL R68, RZ, 0x1, P0 ;  /* 0x00000001ff447807 */ /* 0x000fe20000000000 */
[----:B------:R-:W-:Y:S01]  /*1750*/  UIADD3 UR13, UR9, 0x180, URZ ;  /* 0x00000180090d7890 */ /* 0x000fe2000fffe03f */
[----:B------:R-:W-:Y:S01]  /*1760*/  IMAD.WIDE R10, R15, 0x10, R10 ;  /* 0x000000100f0a7825 */ /* 0x000fe200078e020a */
[----:B------:R-:W-:Y:S01]  /*1770*/  UIADD3 UR18, UR9, 0x90, URZ ;  /* 0x0000009009127890 */ /* 0x000fe2000fffe03f */
[C---:B------:R-:W-:Y:S01]  /*1780*/  LOP3.LUT R70, R5.reuse, 0x8, RZ, 0x3c, !PT ;  /* 0x0000000805467812 */ /* 0x040fe200078e3cff */
[----:B------:R-:W-:Y:S01]  /*1790*/  USHF.R.U32.HI UR4, URZ, 0x4, UR4 ;  /* 0x000000043f047899 */ /* 0x000fe20008011604 */
[----:B------:R-:W-:Y:S01]  /*17a0*/  LOP3.LUT R19, R5, 0x18, RZ, 0x3c, !PT ;  /* 0x0000001805137812 */ /* 0x000fe200078e3cff */
[----:B------:R-:W-:Y:S01]  /*17b0*/  USHF.R.U32.HI UR13, URZ, 0x4, UR13 ;  /* 0x000000043f0d7899 */ /* 0x000fe2000801160d */
[----:B------:R-:W-:Y:S01]  /*17c0*/  VIADD R20, R20, UR15 ;  /* 0x0000000f14147c36 */ /* 0x000fe20008000000 */
[----:B------:R-:W-:Y:S01]  /*17d0*/  ULOP3.LUT UR4, UR4, 0x3fff, URZ, 0xc0, !UPT ;  /* 0x00003fff04047892 */ /* 0x000fe2000f8ec03f */
[----:B------:R-:W-:Y:S01]  /*17e0*/  LEA R18, R18, UR18, 0x3 ;  /* 0x0000001212127c11 */ /* 0x000fe2000f8e18ff */
[----:B------:R-:W-:-:S02]  /*17f0*/  ULOP3.LUT UR14, UR13, 0x3fff, URZ, 0xc0, !UPT ;  /* 0x00003fff0d0e7892 */ /* 0x000fc4000f8ec03f */
[----:B------:R-:W-:Y:S02]  /*1800*/  USHF.L.U32 UR8, UR7, 0x1, URZ ;  /* 0x0000000107087899 */ /* 0x000fe4000800063f */
[----:B------:R-:W-:Y:S02]  /*1810*/  UIADD3 UR11, -UR11, UR7, URZ ;  /* 0x000000070b0b7290 */ /* 0x000fe4000fffe13f */
[----:B------:R-:W-:Y:S02]  /*1820*/  USEL UR12, URZ, 0x1, !UP0 ;  /* 0x000000013f0c7887 */ /* 0x000fe4000c000000 */
[----:B------:R-:W-:Y:S02]  /*1830*/  ULOP3.LUT UR13, UR4, 0x10000, URZ, 0xfc, !UPT ;  /* 0x00010000040d7892 */ /* 0x000fe4000f8efc3f */
[----:B------:R-:W-:-:S12]  /*1840*/  ULOP3.LUT UR14, UR14, 0x10000, URZ, 0xfc, !UPT ;  /* 0x000100000e0e7892 */ /* 0x000fd8000f8efc3f */
.L_x_93:
[----:B------:R-:W-:Y:S01]  /*1850*/  SHF.L.U32 R5, R68, 0x1f, RZ ;  /* 0x0000001f44057819 */ /* 0x000fe200000006ff */
[----:B------:R-:W0:Y:S01]  /*1860*/  LDC R14, c[0x0][0x28c] ;  /* 0x0000a300ff0e7b82 */ /* 0x000e220000000800 */
[----:B------:R-:W-:Y:S01]  /*1870*/  UMOV UR4, URZ ;  /* 0x0000003f00047c82 */ /* 0x000fe20008000000 */
[----:B------:R-:W-:Y:S01]  /*1880*/  UMOV UR16, UR10 ;  /* 0x0000000a00107c82 */ /* 0x000fe20008000000 */
[----:B-1----:R-:W1:Y:S01]  /*1890*/  SYNCS.PHASECHK.TRANS64.TRYWAIT P0, [R18+URZ+-0x8], R5 ;  /* 0xfffff805120075a7 */ /* 0x002e62000800017f */
[----:B0-----:R-:W-:Y:S01]  /*18a0*/  ISETP.GE.AND P1, PT, R14, 0x1, PT ;  /* 0x000000010e00780c */ /* 0x001fe20003f26270 */
[----:B-12-4-:R-:W-:-:S12]  /*18b0*/  @!P0 BRA `(.L_x_19) ;  /* 0x0000005400508947 */ /* 0x016fd80003800000 */
.L_x_119:
[----:B------:R-:W-:Y:S01]  /*18c0*/  UMOV UR19, URZ ;  /* 0x0000003f00137c82 */ /* 0x000fe20008000000 */
[----:B------:R-:W-:Y:S01]  /*18d0*/  UMOV UR20, URZ ;  /* 0x0000003f00147c82 */ /* 0x000fe20008000000 */
[----:B------:R-:W-:Y:S01]  /*18e0*/  IMAD.MOV.U32 R21, RZ, RZ, RZ ;  /* 0x000000ffff157224 */ /* 0x000fe200078e00ff */
[----:B------:R-:W-:Y:S02]  /*18f0*/  CS2R R22, SRZ ;  /* 0x0000000000167805 */ /* 0x000fe4000001ff00 */
[----:B------:R-:W-:Y:S02]  /*1900*/  CS2R R48, SRZ ;  /* 0x0000000000307805 */ /* 0x000fe4000001ff00 */
[----:B------:R-:W-:Y:S02]  /*1910*/  CS2R R50, SRZ ;  /* 0x0000000000327805 */ /* 0x000fe4000001ff00 */
[----:B------:R-:W-:Y:S02]  /*1920*/  CS2R R52, SRZ ;  /* 0x0000000000347805 */ /* 0x000fe4000001ff00 */
[----:B------:R-:W-:-:S02]  /*1930*/  CS2R R54, SRZ ;  /* 0x0000000000367805 */ /* 0x000fc4000001ff00 */
[----:B------:R-:W-:Y:S02]  /*1940*/  CS2R R56, SRZ ;  /* 0x0000000000387805 */ /* 0x000fe4000001ff00 */
[----:B------:R-:W-:Y:S02]  /*1950*/  CS2R R58, SRZ ;  /* 0x00000000003a7805 */ /* 0x000fe4000001ff00 */
[----:B------:R-:W-:Y:S02]  /*1960*/  CS2R R60, SRZ ;  /* 0x00000000003c7805 */ /* 0x000fe4000001ff00 */
[----:B------:R-:W-:Y:S02]  /*1970*/  CS2R R62, SRZ ;  /* 0x00000000003e7805 */ /* 0x000fe4000001ff00 */
[----:B------:R-:W-:Y:S02]  /*1980*/  CS2R R64, SRZ ;  /* 0x0000000000407805 */ /* 0x000fe4000001ff00 */
[----:B------:R-:W-:Y:S01]  /*1990*/  CS2R R66, SRZ ;  /* 0x0000000000427805 */ /* 0x000fe2000001ff00 */
[----:B------:R-:W-:Y:S01]  /*19a0*/  IMAD.MOV.U32 R69, RZ, RZ, RZ ;  /* 0x000000ffff457224 */ /* 0x000fe200078e00ff */
[----:B------:R-:W-:Y:S01]  /*19b0*/  CS2R R40, SRZ ;  /* 0x0000000000287805 */ /* 0x000fe2000001ff00 */
[----:B------:R-:W-:Y:S01]  /*19c0*/  IMAD.U32 R17, RZ, RZ, UR12 ;  /* 0x0000000cff117e24 */ /* 0x000fe2000f8e00ff */
[----:B------:R-:W-:-:S02]  /*19d0*/  CS2R R42, SRZ ;  /* 0x00000000002a7805 */ /* 0x000fc4000001ff00 */
[----:B------:R-:W-:Y:S02]  /*19e0*/  CS2R R44, SRZ ;  /* 0x00000000002c7805 */ /* 0x000fe4000001ff00 */
        /* <DEDUP_REMOVED lines=8> */
[----:B------:R-:W-:Y:S01]  /*1a70*/  CS2R R30, SRZ ;  /* 0x00000000001e7805 */ /* 0x000fe2000001ff00 */
[----:B------:R-:W-:Y:S06]  /*1a80*/  @!P1 BRA `(.L_x_20) ;  /* 0x0000000800b09947 */ /* 0x000fec0003800000 */
[----:B------:R-:W-:-:S06]  /*1a90*/  UISETP.NE.AND UP0, UPT, UR17, 0x3, UPT ;  /* 0x000000031100788c */ /* 0x000fcc000bf05270 */
[----:B------:R-:W-:-:S13]  /*1aa0*/  PLOP3.LUT P1, PT, PT, PT, UP0, 0x80, 0x0 ;  /* 0x000000000000781c */ /* 0x000fda0003f2f008 */
[----:B------:R-:W-:Y:S05]  /*1ab0*/  @!P1 BRA `(.L_x_21) ;  /* 0x0000000000049947 */ /* 0x000fea0003800000 */
[----:B------:R-:W-:Y:S01]  /*1ac0*/  BPT.TRAP 0x1 ;  /* 0x000000040000795c */ /* 0x000fe20000300000 */
.L_x_21:
[----:B------:R-:W-:Y:S01]  /*1ad0*/  ULEA UR4, UR10, UR9, 0x3 ;  /* 0x000000090a047291 */ /* 0x000fe2000f8e183f */
[----:B0-----:R-:W-:-:S05]  /*1ae0*/  IMAD.U32 R5, RZ, RZ, UR12 ;  /* 0x0000000cff057e24 */ /* 0x001fca000f8e00ff */
[----:B------:R-:W-:-:S04]  /*1af0*/  SHF.L.U32 R5, R5, 0x1f, RZ ;  /* 0x0000001f05057819 */ /* 0x000fc800000006ff */
[----:B------:R0:W1:Y:S01]  /*1b00*/  SYNCS.PHASECHK.TRANS64.TRYWAIT P0, [UR4], R5 ;  /* 0x00000005ff0075a7 */ /* 0x0000620008000144 */
[----:B------:R-:W-:Y:S05]  /*1b10*/  @!P1 BRA `(.L_x_22) ;  /* 0x0000000000049947 */ /* 0x000fea0003800000 */
[----:B------:R-:W-:Y:S01]  /*1b20*/  BPT.TRAP 0x1 ;  /* 0x000000040000795c */ /* 0x000fe20000300000 */
.L_x_22:
[----:B-1----:R-:W-:Y:S05]  /*1b30*/  @P0 BRA `(.L_x_23) ;  /* 0x0000000000080947 */ /* 0x002fea0003800000 */
[----:B------:R-:W1:Y:S02]  /*1b40*/  SYNCS.PHASECHK.TRANS64.TRYWAIT P0, [UR4], R5 ;  /* 0x00000005ff0075a7 */ /* 0x000e640008000144 */
[----:B-1----:R-:W-:Y:S05]  /*1b50*/  @!P0 BRA `(.L_x_24) ;  /* 0x0000005000bc8947 */ /* 0x002fea0003800000 */
.L_x_23:
[----:B------:R-:W-:Y:S01]  /*1b60*/  ULEA UR16, UR10, UR14, 0xa ;  /* 0x0000000e0a107291 */ /* 0x000fe2000f8e503f */
[----:B------:R-:W-:Y:S01]  /*1b70*/  WARPGROUP.ARRIVE ;  /* 0x00000000000079c5 */ /* 0x000fe20000000000 */
[----:B------:R-:W-:Y:S01]  /*1b80*/  UIMAD UR15, UR10, 0x300, UR13 ;  /* 0x000003000a0f78a4 */ /* 0x000fe2000f8e020d */
[----:B------:R-:W-:Y:S01]  /*1b90*/  IMAD.MOV.U32 R21, RZ, RZ, RZ ;  /* 0x000000ffff157224 */ /* 0x000fe200078e00ff */
[----:B------:R-:W-:Y:S01]  /*1ba0*/  UMOV UR21, 0x40000040 ;  /* 0x4000004000157882 */ /* 0x000fe20000000000 */
[----:B------:R-:W-:Y:S01]  /*1bb0*/  UMOV UR23, 0x40000040 ;  /* 0x4000004000177882 */ /* 0x000fe20000000000 */
[----:B------:R-:W-:Y:S01]  /*1bc0*/  UIADD3 UR4, UR15, 0x80, URZ ;  /* 0x000000800f047890 */ /* 0x000fe2000fffe03f */
[----:B------:R-:W-:Y:S01]  /*1bd0*/  CS2R R22, SRZ ;  /* 0x0000000000167805 */ /* 0x000fe2000001ff00 */
[----:B------:R-:W-:Y:S01]  /*1be0*/  UMOV UR20, UR16 ;  /* 0x0000001000147c82 */ /* 0x000fe20008000000 */
[----:B------:R-:W-:Y:S01]  /*1bf0*/  UMOV UR22, UR15 ;  /* 0x0000000f00167c82 */ /* 0x000fe20008000000 */
[----:B------:R-:W-:Y:S01]  /*1c00*/  UIADD3 UR19, UR15, 0x100, URZ ;  /* 0x000001000f137890 */ /* 0x000fe2000fffe03f */
[----:B------:R-:W-:Y:S01]  /*1c10*/  QGMMA.64x16x32.F32.E4M3.E4M3 R40, gdesc[UR20], RZ, !UPT ;  /* 0x00200000142879f3 */ /* 0x000fe2000c7008ff */
[----:B------:R-:W-:Y:S01]  /*1c20*/  UMOV UR23, 0x40000040 ;  /* 0x4000004000177882 */ /* 0x000fe20000000000 */
[----:B------:R-:W-:Y:S01]  /*1c30*/  UMOV UR22, UR4 ;  /* 0x0000000400167c82 */ /* 0x000fe20008000000 */
[----:B------:R-:W-:Y:S01]  /*1c40*/  UIADD3 UR4, UR15, 0x82, URZ ;  /* 0x000000820f047890 */ /* 0x000fe2000fffe03f */
[----:B------:R-:W-:Y:S01]  /*1c50*/  QGMMA.64x16x32.F32.E4M3.E4M3 R32, gdesc[UR20], RZ, !UPT ;  /* 0x00200000142079f3 */ /* 0x000fe2000c7008ff */
[----:B------:R-:W-:Y:S01]  /*1c60*/  UMOV UR23, 0x40000040 ;  /* 0x4000004000177882 */ /* 0x000fe20000000000 */
[----:B------:R-:W-:Y:S01]  /*1c70*/  UMOV UR22, UR19 ;  /* 0x0000001300167c82 */ /* 0x000fe20008000000 */
[----:B------:R-:W-:Y:S01]  /*1c80*/  UIADD3 UR19, UR15, 0x102, URZ ;  /* 0x000001020f137890 */ /* 0x000fe2000fffe03f */
[----:B------:R-:W-:Y:S01]  /*1c90*/  QGMMA.64x16x32.F32.E4M3.E4M3 R24, gdesc[UR20], RZ, !UPT ;  /* 0x00200000141879f3 */ /* 0x000fe2000c7008ff */
[----:B------:R-:W-:Y:S01]  /*1ca0*/  UIADD3 UR20, UR16, 0x2, URZ ;  /* 0x0000000210147890 */ /* 0x000fe2000fffe03f */
[----:B------:R-:W-:Y:S01]  /*1cb0*/  CS2R R48, SRZ ;  /* 0x0000000000307805 */ /* 0x000fe2000001ff00 */
[----:B------:R-:W-:Y:S01]  /*1cc0*/  UIADD3 UR22, UR15, 0x2, URZ ;  /* 0x000000020f167890 */ /* 0x000fe2000fffe03f */
[----:B------:R-:W-:Y:S01]  /*1cd0*/  CS2R R50, SRZ ;  /* 0x0000000000327805 */ /* 0x000fe2000001ff00 */
[----:B------:R-:W-:Y:S01]  /*1ce0*/  UMOV UR21, 0x40000040 ;  /* 0x4000004000157882 */ /* 0x000fe20000000000 */
[----:B------:R-:W-:Y:S01]  /*1cf0*/  UMOV UR23, 0x40000040 ;  /* 0x4000004000177882 */ /* 0x000fe20000000000 */
[----:B------:R-:W-:-:S02]  /*1d00*/  CS2R R52, SRZ ;  /* 0x0000000000347805 */ /* 0x000fc4000001ff00 */
[----:B------:R-:W-:Y:S02]  /*1d10*/  CS2R R54, SRZ ;  /* 0x0000000000367805 */ /* 0x000fe4000001ff00 */
[----:B------:R-:W-:Y:S02]  /*1d20*/  CS2R R56, SRZ ;  /* 0x0000000000387805 */ /* 0x000fe4000001ff00 */
[----:B------:R-:W-:Y:S02]  /*1d30*/  CS2R R58, SRZ ;  /* 0x00000000003a7805 */ /* 0x000fe4000001ff00 */
[----:B------:R-:W-:Y:S02]  /*1d40*/  CS2R R60, SRZ ;  /* 0x00000000003c7805 */ /* 0x000fe4000001ff00 */
[----:B------:R-:W-:Y:S02]  /*1d50*/  CS2R R62, SRZ ;  /* 0x00000000003e7805 */ /* 0x000fe4000001ff00 */
[----:B------:R-:W-:-:S02]  /*1d60*/  CS2R R64, SRZ ;  /* 0x0000000000407805 */ /* 0x000fc4000001ff00 */
[----:B------:R-:W-:Y:S01]  /*1d70*/  CS2R R66, SRZ ;  /* 0x0000000000427805 */ /* 0x000fe2000001ff00 */
[----:B------:R-:W-:Y:S01]  /*1d80*/  IMAD.MOV.U32 R69, RZ, RZ, RZ ;  /* 0x000000ffff457224 */ /* 0x000fe200078e00ff */
[----:B------:R-:W-:Y:S01]  /*1d90*/  QGMMA.64x16x32.F32.E4M3.E4M3 R40, gdesc[UR20], R40 ;  /* 0x00200000142879f3 */ /* 0x000fe20008700828 */
[----:B------:R-:W-:Y:S01]  /*1da0*/  UMOV UR22, UR4 ;  /* 0x0000000400167c82 */ /* 0x000fe20008000000 */
[----:B------:R-:W-:Y:S01]  /*1db0*/  UMOV UR23, 0x40000040 ;  /* 0x4000004000177882 */ /* 0x000fe20000000000 */
[----:B------:R-:W-:Y:S01]  /*1dc0*/  UIADD3 UR4, UR15, 0x84, URZ ;  /* 0x000000840f047890 */ /* 0x000fe2000fffe03f */
[----:B------:R-:W-:Y:S01]  /*1dd0*/  QGMMA.64x16x32.F32.E4M3.E4M3 R32, gdesc[UR20], R32 ;  /* 0x00200000142079f3 */ /* 0x000fe20008700820 */
[----:B------:R-:W-:Y:S01]  /*1de0*/  UMOV UR22, UR19 ;  /* 0x0000001300167c82 */ /* 0x000fe20008000000 */
[----:B------:R-:W-:Y:S01]  /*1df0*/  UMOV UR23, 0x40000040 ;  /* 0x4000004000177882 */ /* 0x000fe20000000000 */
[----:B------:R-:W-:Y:S01]  /*1e00*/  UIADD3 UR19, UR15, 0x104, URZ ;  /* 0x000001040f137890 */ /* 0x000fe2000fffe03f */
[----:B------:R-:W-:Y:S01]  /*1e10*/  QGMMA.64x16x32.F32.E4M3.E4M3 R24, gdesc[UR20], R24 ;  /* 0x00200000141879f3 */ /* 0x000fe20008700818 */
[----:B------:R-:W-:-:S02]  /*1e20*/  UIADD3 UR20, UR16, 0x4, URZ ;  /* 0x0000000410147890 */ /* 0x000fc4000fffe03f */
[----:B------:R-:W-:Y:S01]  /*1e30*/  UIADD3 UR22, UR15, 0x4, URZ ;  /* 0x000000040f167890 */ /* 0x000fe2000fffe03f */
[----:B------:R-:W-:Y:S01]  /*1e40*/  UMOV UR21, 0x40000040 ;  /* 0x4000004000157882 */ /* 0x000fe20000000000 */
[----:B------:R-:W-:-:S07]  /*1e50*/  UMOV UR23, 0x40000040 ;  /* 0x4000004000177882 */ /* 0x000fce0000000000 */
        /* <DEDUP_REMOVED lines=9> */
[----:B------:R-:W-:Y:S02]  /*1ef0*/  UIADD3 UR20, UR16, 0x6, URZ ;  /* 0x0000000610147890 */ /* 0x000fe4000fffe03f */
        /* <DEDUP_REMOVED lines=45> */
[----:B------:R-:W-:Y:S01]  /*21d0*/  UMOV UR4, 0x8 ;  /* 0x0000000800047882 */ /* 0x000fe20000000000 */
[----:B------:R-:W-:Y:S01]  /*21e0*/  QGMMA.64x16x32.F32.E4M3.E4M3 R32, gdesc[UR20], R32 ;  /* 0x00200000142079f3 */ /* 0x000fe20008700820 */
[----:B------:R-:W-:Y:S01]  /*21f0*/  UMOV UR22, UR19 ;  /* 0x0000001300167c82 */ /* 0x000fe20008000000 */
[----:B------:R-:W-:Y:S02]  /*2200*/  UMOV UR23, 0x40000040 ;  /* 0x4000004000177882 */ /* 0x000fe40000000000 */
[----:B------:R-:W-:Y:S01]  /*2210*/  QGMMA.64x16x32.F32.E4M3.E4M3 R24, gdesc[UR20], R24 ;  /* 0x00200000141879f3 */ /* 0x000fe20008700818 */
[----:B------:R-:W-:Y:S02]  /*2220*/  UIADD3 UR20, UR16, 0x206, URZ ;  /* 0x0000020610147890 */ /* 0x000fe4000fffe03f */
[----:B------:R-:W-:-:S02]  /*2230*/  UIADD3 UR22, UR15, 0x186, URZ ;  /* 0x000001860f167890 */ /* 0x000fc4000fffe03f */
[----:B------:R-:W-:Y:S01]  /*2240*/  UIADD3 UR16, UR15, 0x206, URZ ;  /* 0x000002060f107890 */ /* 0x000fe2000fffe03f */
[----:B------:R-:W-:Y:S01]  /*2250*/  UMOV UR21, 0x40000040 ;  /* 0x4000004000157882 */ /* 0x000fe20000000000 */
[----:B------:R-:W-:Y:S01]  /*2260*/  UMOV UR23, 0x40000040 ;  /* 0x4000004000177882 */ /* 0x000fe20000000000 */
[----:B------:R-:W-:-:S04]  /*2270*/  UIADD3 UR15, UR15, 0x286, URZ ;  /* 0x000002860f0f7890 */ /* 0x000fc8000fffe03f */
[----:B------:R-:W-:Y:S01]  /*2280*/  QGMMA.64x16x32.F32.E4M3.E4M3 R40, gdesc[UR20], R40 ;  /* 0x00200000142879f3 */ /* 0x000fe20008700828 */
[----:B------:R-:W-:Y:S01]  /*2290*/  UMOV UR22, UR16 ;  /* 0x0000001000167c82 */ /* 0x000fe20008000000 */
[----:B------:R-:W-:Y:S01]  /*22a0*/  ULDC UR16, c[0x0][0x50c] ;  /* 0x0001430000107ab9 */ /* 0x000fe20000000800 */
[----:B------:R-:W-:Y:S01]  /*22b0*/  UMOV UR23, 0x40000040 ;  /* 0x4000004000177882 */ /* 0x000fe20000000000 */
[----:B------:R-:W-:Y:S01]  /*22c0*/  UISETP.NE.AND UP0, UPT, UR16, 0x8, UPT ;  /* 0x000000081000788c */ /* 0x000fe2000bf05270 */
[----:B------:R-:W-:Y:S01]  /*22d0*/  QGMMA.64x16x32.F32.E4M3.E4M3 R32, gdesc[UR20], R32 ;  /* 0x00200000142079f3 */ /* 0x000fe20008700820 */
[----:B------:R-:W-:Y:S01]  /*22e0*/  UMOV UR22, UR15 ;  /* 0x0000000f00167c82 */ /* 0x000fe20008000000 */
[----:B------:R-:W-:Y:S01]  /*22f0*/  UMOV UR23, 0x40000040 ;  /* 0x4000004000177882 */ /* 0x000fe20000000000 */
[----:B------:R-:W-:Y:S01]  /*2300*/  USEL UR19, URZ, 0x1, UP0 ;  /* 0x000000013f137887 */ /* 0x000fe20008000000 */
[----:B------:R-:W-:Y:S05]  /*2310*/  QGMMA.64x16x32.F32.E4M3.E4M3 R24, gdesc[UR20], R24, gsb0 ;  /* 0x00200000141879f3 */ /* 0x000fea0008000818 */
[----:B------:R-:W-:-:S13]  /*2320*/  ISETP.NE.AND P0, PT, RZ, UR19, PT ;  /* 0x00000013ff007c0c */ /* 0x000fda000bf05270 */
[----:B------:R-:W-:Y:S05]  /*2330*/  @!P0 BRA `(.L_x_25) ;  /* 0x0000000000688947 */ /* 0x000fea0003800000 */
[----:B------:R-:W-:Y:S02]  /*2340*/  WARPGROUP.DEPBAR.LE gsb0, 0x0 ;  /* 0x00008000000079c5 */ /* 0x000fe40000010000 */
[----:B------:R-:W-:-:S01]  /*2350*/  FADD R69, RZ, R40 ;  /* 0x00000028ff457221 */ /* 0x000fc20000000000 */
[----:B------:R-:W-:Y:S01]  /*2360*/  FADD R66, RZ, R41 ;  /* 0x00000029ff427221 */ /* 0x000fe20000000000 */
        /* <DEDUP_REMOVED lines=22> */
[----:B------:R-:W-:-:S06]  /*24d0*/  UMOV UR4, URZ ;  /* 0x0000003f00047c82 */ /* 0x000fcc0008000000 */
.L_x_25:
[----:B------:R-:W-:Y:S01]  /*24e0*/  UIADD3 UR16, UR10, 0x1, URZ ;  /* 0x000000010a107890 */ /* 0x000fe2000fffe03f */
[----:B------:R-:W-:-:S03]  /*24f0*/  UMOV UR20, 0x1 ;  /* 0x0000000100147882 */ /* 0x000fc60000000000 */
[----:B------:R-:W-:-:S04]  /*2500*/  UISETP.NE.AND UP0, UPT, UR16, 0x8, UPT ;  /* 0x000000081000788c */ /* 0x000fc8000bf05270 */
[----:B------:R-:W-:Y:S02]  /*2510*/  USEL UR15, URZ, 0x1, UP0 ;  /* 0x000000013f0f7887 */ /* 0x000fe40008000000 */
[----:B------:R-:W-:Y:S02]  /*2520*/  USEL UR16, UR16, URZ, UP0 ;  /* 0x0000003f10107287 */ /* 0x000fe40008000000 */
[----:B------:R-:W-:-:S06]  /*2530*/  ULOP3.LUT UR15, UR12, UR15, URZ, 0x3c, !UPT ;  /* 0x0000000f0c0f7292 */ /* 0x000fcc000f8e3c3f */
[----:B------:R-:W-:-:S07]  /*2540*/  IMAD.U32 R17, RZ, RZ, UR15 ;  /* 0x0000000fff117e24 */ /* 0x000fce000f8e00ff */
.L_x_20:
[----:B------:R-:W-:-:S06]  /*2550*/  UISETP.GE.AND UP0, UPT, UR11, 0x1, UPT ;  /* 0x000000010b00788c */ /* 0x000fcc000bf06270 */
[----:B------:R-:W-:-:S13]  /*2560*/  PLOP3.LUT P0, PT, PT, PT, UP0, 0x80, 0x0 ;  /* 0x000000000000781c */ /* 0x000fda0003f0f008 */
[----:B------:R-:W-:Y:S05]  /*2570*/  @!P0 BRA `(.L_x_26) ;  /* 0x0000000800d08947 */ /* 0x000fea0003800000 */
[----:B01----:R-:W-:Y:S01]  /*2580*/  IMAD.U32 R5, RZ, RZ, UR11 ;  /* 0x0000000bff057e24 */ /* 0x003fe2000f8e00ff */
[----:B------:R-:W-:Y:S01]  /*2590*/  ULDC UR15, c[0x0][0x50c] ;  /* 0x00014300000f7ab9 */ /* 0x000fe20000000800 */
[----:B------:R-:W-:-:S07]  /*25a0*/  IMAD.U32 R14, RZ, RZ, UR10 ;  /* 0x0000000aff0e7e24 */ /* 0x000fce000f8e00ff */
.L_x_34:
[----:B------:R-:W-:-:S06]  /*25b0*/  UISETP.NE.AND UP0, UPT, UR17, 0x3, UPT ;  /* 0x000000031100788c */ /* 0x000fcc000bf05270 */
[----:B------:R-:W-:-:S13]  /*25c0*/  PLOP3.LUT P1, PT, PT, PT, UP0, 0x80, 0x0 ;  /* 0x000000000000781c */ /* 0x000fda0003f2f008 */
[----:B------:R-:W-:Y:S05]  /*25d0*/  @!P1 BRA `(.L_x_27) ;  /* 0x0000000000049947 */ /* 0x000fea0003800000 */
[----:B------:R-:W-:Y:S01]  /*25e0*/  BPT.TRAP 0x1 ;  /* 0x000000040000795c */ /* 0x000fe20000300000 */
.L_x_27:
[----:B------:R-:W-:Y:S01]  /*25f0*/  ULEA UR21, UR16, UR9, 0x3 ;  /* 0x0000000910157291 */ /* 0x000fe2000f8e183f */
[----:B------:R-:W-:-:S08]  /*2600*/  SHF.L.U32 R15, R17, 0x1f, RZ ;  /* 0x0000001f110f7819 */ /* 0x000fd000000006ff */
[----:B------:R0:W1:Y:S01]  /*2610*/  SYNCS.PHASECHK.TRANS64.TRYWAIT P0, [UR21], R15 ;  /* 0x0000000fff0075a7 */ /* 0x0000620008000155 */
[----:B------:R-:W-:Y:S05]  /*2620*/  @!P1 BRA `(.L_x_28) ;  /* 0x0000000000049947 */ /* 0x000fea0003800000 */
[----:B------:R-:W-:Y:S01]  /*2630*/  BPT.TRAP 0x1 ;  /* 0x000000040000795c */ /* 0x000fe20000300000 */
.L_x_28:
[----:B-1----:R-:W-:Y:S05]  /*2640*/  @P0 BRA `(.L_x_29) ;  /* 0x0000000000080947 */ /* 0x002fea0003800000 */
[----:B------:R-:W1:Y:S02]  /*2650*/  SYNCS.PHASECHK.TRANS64.TRYWAIT P0, [UR21], R15 ;  /* 0x0000000fff0075a7 */ /* 0x000e640008000155 */
[----:B-1----:R-:W-:Y:S05]  /*2660*/  @!P0 BRA `(.L_x_30) ;  /* 0x0000004800108947 */ /* 0x002fea0003800000 */
.L_x_29:
[----:B------:R-:W-:Y:S01]  /*2670*/  UISETP.NE.AND UP0, UPT, UR19, URZ, UPT ;  /* 0x0000003f1300728c */ /* 0x000fe2000bf05270 */
[----:B------:R-:W-:Y:S01]  /*2680*/  WARPGROUP.ARRIVE ;  /* 0x00000000000079c5 */ /* 0x000fe20000000000 */
[----:B------:R-:W-:Y:S02]  /*2690*/  UIMAD UR19, UR16, 0x300, UR13 ;  /* 0x00000300101378a4 */ /* 0x000fe4000f8e020d */
[----:B------:R-:W-:Y:S02]  /*26a0*/  USEL UR20, UR20, URZ, !UP0 ;  /* 0x0000003f14147287 */ /* 0x000fe4000c000000 */
[----:B------:R-:W-:Y:S02]  /*26b0*/  ULEA UR26, UR16, UR14, 0xa ;  /* 0x0000000e101a7291 */ /* 0x000fe4000f8e503f */
[----:B------:R-:W-:Y:S02]  /*26c0*/  UISETP.NE.U32.AND UP0, UPT, UR20, URZ, UPT ;  /* 0x0000003f1400728c */ /* 0x000fe4000bf05070 */
[----:B------:R-:W-:-:S02]  /*26d0*/  UIADD3 UR27, UR19, 0x80, URZ ;  /* 0x00000080131b7890 */ /* 0x000fc4000fffe03f */
[----:B------:R-:W-:Y:S01]  /*26e0*/  UIADD3 UR28, UR19, 0x100, URZ ;  /* 0x00000100131c7890 */ /* 0x000fe2000fffe03f */
[----:B------:R-:W-:Y:S01]  /*26f0*/  UMOV UR20, UR26 ;  /* 0x0000001a00147c82 */ /* 0x000fe20008000000 */
[----:B------:R-:W-:Y:S01]  /*2700*/  UMOV UR21, 0x40000040 ;  /* 0x4000004000157882 */ /* 0x000fe20000000000 */
[----:B------:R-:W-:Y:S01]  /*2710*/  UMOV UR22, UR19 ;  /* 0x0000001300167c82 */ /* 0x000fe20008000000 */
[----:B------:R-:W-:Y:S01]  /*2720*/  UMOV UR23, 0x40000040 ;  /* 0x4000004000177882 */ /* 0x000fe20000000000 */
[----:B------:R-:W-:Y:S02]  /*2730*/  UIADD3 UR4, UR4, 0x8, URZ ;  /* 0x0000000804047890 */ /* 0x000fe4000fffe03f */
[----:B------:R-:W-:Y:S01]  /*2740*/  QGMMA.64x16x32.F32.E4M3.E4M3 R40, gdesc[UR20], R40, UP0 ;  /* 0x00200000142879f3 */ /* 0x000fe2000bf00828 */
[----:B------:R-:W-:Y:S01]  /*2750*/  UMOV UR22, UR27 ;  /* 0x0000001b00167c82 */ /* 0x000fe20008000000 */
[----:B------:R-:W-:Y:S01]  /*2760*/  UMOV UR23, 0x40000040 ;  /* 0x4000004000177882 */ /* 0x000fe20000000000 */
[----:B------:R-:W-:Y:S01]  /*2770*/  UIADD3 UR27, UR19, 0x82, URZ ;  /* 0x00000082131b7890 */ /* 0x000fe2000fffe03f */
[----:B------:R-:W-:Y:S01]  /*2780*/  QGMMA.64x16x32.F32.E4M3.E4M3 R32, gdesc[UR20], R32, UP0 ;  /* 0x00200000142079f3 */ /* 0x000fe2000bf00820 */
[----:B------:R-:W-:Y:S01]  /*2790*/  UMOV UR22, UR28 ;  /* 0x0000001c00167c82 */ /* 0x000fe20008000000 */
[----:B------:R-:W-:Y:S01]  /*27a0*/  UMOV UR23, 0x40000040 ;  /* 0x4000004000177882 */ /* 0x000fe20000000000 */
[----:B------:R-:W-:Y:S01]  /*27b0*/  UIADD3 UR28, UR19, 0x102, URZ ;  /* 0x00000102131c7890 */ /* 0x000fe2000fffe03f */
[----:B------:R-:W-:Y:S01]  /*27c0*/  QGMMA.64x16x32.F32.E4M3.E4M3 R24, gdesc[UR20], R24, UP0 ;  /* 0x00200000141879f3 */ /* 0x000fe2000bf00818 */
[----:B------:R-:W-:-:S02]  /*27d0*/  UIADD3 UR20, UR26, 0x2, URZ ;  /* 0x000000021a147890 */ /* 0x000fc4000fffe03f */
[----:B------:R-:W-:Y:S01]  /*27e0*/  UIADD3 UR22, UR19, 0x2, URZ ;  /* 0x0000000213167890 */ /* 0x000fe2000fffe03f */
[----:B------:R-:W-:Y:S01]  /*27f0*/  UMOV UR21, 0x40000040 ;  /* 0x4000004000157882 */ /* 0x000fe20000000000 */
[----:B------:R-:W-:Y:S01]  /*2800*/  UMOV UR23, 0x40000040 ;  /* 0x4000004000177882 */ /* 0x000fe20000000000 */
[----:B------:R-:W-:-:S06]  /*2810*/  UISETP.NE.AND UP0, UPT, UR4, UR15, UPT ;  /* 0x0000000f0400728c */ /* 0x000fcc000bf05270 */
        /* <DEDUP_REMOVED lines=67> */
[----:B------:R-:W-:Y:S02]  /*2c50*/  UMOV UR23, 0x40000040 ;  /* 0x4000004000177882 */ /* 0x000fe40000000000 */
[----:B------:R-:W-:Y:S01]  /*2c60*/  QGMMA.64x16x32.F32.E4M3.E4M3 R32, gdesc[UR20], R32 ;  /* 0x00200000142079f3 */ /* 0x000fe20008700820 */
[----:B------:R-:W-:Y:S01]  /*2c70*/  UMOV UR22, UR28 ;  /* 0x0000001c00167c82 */ /* 0x000fe20008000000 */
[----:B------:R-:W-:Y:S02]  /*2c80*/  UMOV UR23, 0x40000040 ;  /* 0x4000004000177882 */ /* 0x000fe40000000000 */
[----:B------:R-:W-:Y:S01]  /*2c90*/  QGMMA.64x16x32.F32.E4M3.E4M3 R24, gdesc[UR20], R24 ;  /* 0x00200000141879f3 */ /* 0x000fe20008700818 */
[----:B------:R-:W-:Y:S02]  /*2ca0*/  UIADD3 UR20, UR26, 0x206, URZ ;  /* 0x000002061a147890 */ /* 0x000fe4000fffe03f */
[----:B------:R-:W-:-:S02]  /*2cb0*/  UIADD3 UR22, UR19, 0x186, URZ ;  /* 0x0000018613167890 */ /* 0x000fc4000fffe03f */
[----:B------:R-:W-:Y:S02]  /*2cc0*/  UIADD3 UR26, UR19, 0x206, URZ ;  /* 0x00000206131a7890 */ /* 0x000fe4000fffe03f */
[----:B------:R-:W-:Y:S01]  /*2cd0*/  UIADD3 UR19, UR19, 0x286, URZ ;  /* 0x0000028613137890 */ /* 0x000fe2000fffe03f */
[----:B------:R-:W-:Y:S01]  /*2ce0*/  UMOV UR21, 0x40000040 ;  /* 0x4000004000157882 */ /* 0x000fe20000000000 */
[----:B------:R-:W-:-:S03]  /*2cf0*/  UMOV UR23, 0x40000040 ;  /* 0x4000004000177882 */ /* 0x000fc60000000000 */
[----:B------:R-:W-:Y:S01]  /*2d00*/  QGMMA.64x16x32.F32.E4M3.E4M3 R40, gdesc[UR20], R40 ;  /* 0x00200000142879f3 */ /* 0x000fe20008700828 */
[----:B------:R-:W-:Y:S01]  /*2d10*/  UMOV UR22, UR26 ;  /* 0x0000001a00167c82 */ /* 0x000fe20008000000 */
[----:B------:R-:W-:Y:S02]  /*2d20*/  UMOV UR23, 0x40000040 ;  /* 0x4000004000177882 */ /* 0x000fe40000000000 */
[----:B------:R-:W-:Y:S01]  /*2d30*/  QGMMA.64x16x32.F32.E4M3.E4M3 R32, gdesc[UR20], R32 ;  /* 0x00200000142079f3 */ /* 0x000fe20008700820 */
[----:B------:R-:W-:Y:S01]  /*2d40*/  UMOV UR22, UR19 ;  /* 0x0000001300167c82 */ /* 0x000fe20008000000 */
[----:B------:R-:W-:Y:S01]  /*2d50*/  UMOV UR23, 0x40000040 ;  /* 0x4000004000177882 */ /* 0x000fe20000000000 */
[----:B------:R-:W-:Y:S01]  /*2d60*/  USEL UR19, URZ, 0x1, UP0 ;  /* 0x000000013f137887 */ /* 0x000fe20008000000 */
[----:B------:R-:W-:Y:S05]  /*2d70*/  QGMMA.64x16x32.F32.E4M3.E4M3 R24, gdesc[UR20], R24, gsb0 ;  /* 0x00200000141879f3 */ /* 0x000fea0008000818 */
[----:B------:R-:W-:Y:S01]  /*2d80*/  ISETP.NE.AND P0, PT, RZ, UR19, PT ;  /* 0x00000013ff007c0c */ /* 0x000fe2000bf05270 */
[----:B------:R-:W-:-:S12]  /*2d90*/  WARPGROUP.DEPBAR.LE gsb0, 0x1 ;  /* 0x00008000000079c5 */ /* 0x000fd80000010100 */
[----:B------:R-:W-:Y:S05]  /*2da0*/  @!P0 BRA `(.L_x_31) ;  /* 0x0000000000688947 */ /* 0x000fea0003800000 */
[----:B------:R-:W-:Y:S02]  /*2db0*/  WARPGROUP.DEPBAR.LE gsb0, 0x0 ;  /* 0x00008000000079c5 */ /* 0x000fe40000010000 */
[----:B------:R-:W-:-:S01]  /*2dc0*/  FADD R69, R40, R69 ;  /* 0x0000004528457221 */ /* 0x000fc20000000000 */
[----:B------:R-:W-:Y:S01]  /*2dd0*/  FADD R66, R41, R66 ;  /* 0x0000004229427221 */ /* 0x000fe20000000000 */
        /* <DEDUP_REMOVED lines=22> */
[----:B------:R-:W-:-:S06]  /*2f40*/  UMOV UR4, URZ ;  /* 0x0000003f00047c82 */ /* 0x000fcc0008000000 */
.L_x_31:
[----:B------:R-:W-:Y:S05]  /*2f50*/  @!P1 BRA `(.L_x_32) ;  /* 0x0000000000049947 */ /* 0x000fea0003800000 */
[----:B------:R-:W-:Y:S01]  /*2f60*/  BPT.TRAP 0x1 ;  /* 0x000000040000795c */ /* 0x000fe20000300000 */
.L_x_32:
[----:B------:R-:W-:Y:S01]  /*2f70*/  ISETP.NE.AND P0, PT, R8, RZ, PT ;  /* 0x000000ff0800720c */ /* 0x000fe20003f05270 */
[----:B------:R-:W-:-:S12]  /*2f80*/  UISETP.GT.U32.AND UP0, UPT, UR5, 0x1, UPT ;  /* 0x000000010500788c */ /* 0x000fd8000bf04070 */
[----:B01----:R-:W-:-:S05]  /*2f90*/  @P0 LEA R15, R14, UR9, 0x3 ;  /* 0x000000090e0f0c11 */ /* 0x003fca000f8e18ff */
[----:B------:R-:W-:-:S05]  /*2fa0*/  @P0 VIADD R16, R15, 0x40 ;  /* 0x000000400f100836 */ /* 0x000fca0000000000 */
[----:B------:R-:W-:-:S04]  /*2fb0*/  @P0 PRMT R16, R7, 0x654, R16 ;  /* 0x0000065407100816 */ /* 0x000fc80000000010 */
[----:B------:R0:W-:Y:S01]  /*2fc0*/  @P0 SYNCS.ARRIVE.TRANS64.RED.A1T0 RZ, [R16+URZ], RZ ;  /* 0x000000ff10ff09a7 */ /* 0x0001e2000810043f */
[----:B------:R-:W-:-:S13]  /*2fd0*/  PLOP3.LUT P0, PT, PT, PT, UP0, 0x80, 0x0 ;  /* 0x000000000000781c */ /* 0x000fda0003f0f008 */
[----:B0-----:R-:W-:Y:S05]  /*2fe0*/  @P0 BRA `(.L_x_33) ;  /* 0x0000000000040947 */ /* 0x001fea0003800000 */
[----:B------:R-:W-:Y:S01]  /*2ff0*/  BPT.TRAP 0x1 ;  /* 0x000000040000795c */ /* 0x000fe20000300000 */
.L_x_33:
[----:B------:R-:W-:Y:S01]  /*3000*/  UIADD3 UR16, UR16, 0x1, URZ ;  /* 0x0000000110107890 */ /* 0x000fe2000fffe03f */
[C---:B------:R-:W-:Y:S01]  /*3010*/  ISETP.GT.AND P1, PT, R5.reuse, 0x1, PT ;  /* 0x000000010500780c */ /* 0x040fe20003f24270 */
[----:B------:R-:W-:Y:S02]  /*3020*/  VIADD R14, R14, 0x1 ;  /* 0x000000010e0e7836 */ /* 0x000fe40000000000 */
[----:B------:R-:W-:Y:S01]  /*3030*/  UISETP.NE.AND UP0, UPT, UR16, 0x8, UPT ;  /* 0x000000081000788c */ /* 0x000fe2000bf05270 */
[----:B------:R-:W-:Y:S02]  /*3040*/  VIADD R5, R5, 0xffffffff ;  /* 0xffffffff05057836 */ /* 0x000fe40000000000 */
[C---:B------:R-:W-:Y:S01]  /*3050*/  ISETP.NE.AND P0, PT, R14.reuse, 0x8, PT ;  /* 0x000000080e00780c */ /* 0x040fe20003f05270 */
[----:B------:R-:W-:Y:S02]  /*3060*/  USEL UR20, URZ, 0x1, UP0 ;  /* 0x000000013f147887 */ /* 0x000fe40008000000 */
[----:B------:R-:W-:Y:S01]  /*3070*/  USEL UR16, UR16, URZ, UP0 ;  /* 0x0000003f10107287 */ /* 0x000fe20008000000 */
[----:B------:R-:W-:-:S03]  /*3080*/  SEL R14, R14, RZ, P0 ;  /* 0x000000ff0e0e7207 */ /* 0x000fc60000000000 */
[----:B------:R-:W-:Y:S01]  /*3090*/  LOP3.LUT R17, R17, UR20, RZ, 0x3c, !PT ;  /* 0x0000001411117c12 */ /* 0x000fe2000f8e3cff */
[----:B------:R-:W-:Y:S01]  /*30a0*/  UMOV UR20, 0x1 ;  /* 0x0000000100147882 */ /* 0x000fe20000000000 */
[----:B------:R-:W-:Y:S06]  /*30b0*/  @P1 BRA `(.L_x_34) ;  /* 0xfffffff4003c1947 */ /* 0x000fec000383ffff */
.L_x_26:
[----:B------:R-:W-:Y:S01]  /*30c0*/  UISETP.NE.AND UP0, UPT, UR4, URZ, UPT ;  /* 0x0000003f0400728c */ /* 0x000fe2000bf05270 */
[----:B01----:R-:W0:Y:S03]  /*30d0*/  LDC R5, c[0x0][0x28c] ;  /* 0x0000a300ff057b82 */ /* 0x003e260000000800 */
[----:B------:R-:W-:-:S06]  /*30e0*/  USEL UR4, URZ, 0x1, !UP0 ;  /* 0x000000013f047887 */ /* 0x000fcc000c000000 */
[----:B------:R-:W-:-:S13]  /*30f0*/  ISETP.NE.AND P0, PT, RZ, UR4, PT ;  /* 0x00000004ff007c0c */ /* 0x000fda000bf05270 */
[----:B------:R-:W-:Y:S05]  /*3100*/  @!P0 BRA `(.L_x_35) ;  /* 0x0000000000648947 */ /* 0x000fea0003800000 */
[----:B------:R-:W-:Y:S02]  /*3110*/  WARPGROUP.DEPBAR.LE gsb0, 0x0 ;  /* 0x00008000000079c5 */ /* 0x000fe40000010000 */
[----:B------:R-:W-:Y:S01]  /*3120*/  FADD R69, R40, R69 ;  /* 0x0000004528457221 */ /* 0x000fe20000000000 */
        /* <DEDUP_REMOVED lines=22> */
[----:B------:R-:W-:-:S07]  /*3290*/  FADD R21, R21, R31 ;  /* 0x0000001f15157221 */ /* 0x000fce0000000000 */
.L_x_35:
[----:B0-----:R-:W-:Y:S01]  /*32a0*/  ISETP.GE.AND P0, PT, R5, 0x1, PT ;  /* 0x000000010500780c */ /* 0x001fe20003f06270 */
[----:B------:R0:W-:Y:S01]  /*32b0*/  SYNCS.ARRIVE.TRANS64.A1T0 RZ, [R70+UR18], RZ ;  /* 0x000000ff46ff79a7 */ /* 0x0001e20008100012 */
[----:B------:R-:W-:-:S11]  /*32c0*/  WARPGROUP.DEPBAR.LE gsb0, 0x0 ;  /* 0x00008000000079c5 */ /* 0x000fd60000010000 */
[----:B------:R-:W-:Y:S05]  /*32d0*/  @!P0 BRA `(.L_x_36) ;  /* 0x0000000000488947 */ /* 0x000fea0003800000 */
[----:B------:R-:W-:-:S06]  /*32e0*/  UISETP.NE.AND UP0, UPT, UR17, 0x3, UPT ;  /* 0x000000031100788c */ /* 0x000fcc000bf05270 */
[----:B------:R-:W-:-:S13]  /*32f0*/  PLOP3.LUT P0, PT, PT, PT, UP0, 0x80, 0x0 ;  /* 0x000000000000781c */ /* 0x000fda0003f0f008 */
[----:B------:R-:W-:Y:S05]  /*3300*/  @!P0 BRA `(.L_x_37) ;  /* 0x0000000000048947 */ /* 0x000fea0003800000 */
[----:B------:R-:W-:Y:S01]  /*3310*/  BPT.TRAP 0x1 ;  /* 0x000000040000795c */ /* 0x000fe20000300000 */
.L_x_37:
[----:B------:R-:W-:Y:S01]  /*3320*/  ISETP.NE.AND P0, PT, R8, RZ, PT ;  /* 0x000000ff0800720c */ /* 0x000fe20003f05270 */
[----:B------:R-:W-:-:S12]  /*3330*/  IMAD.U32 R14, RZ, RZ, UR9 ;  /* 0x00000009ff0e7e24 */ /* 0x000fd8000f8e00ff */
[----:B------:R-:W-:-:S05]  /*3340*/  VOTEU.ANY UP0, P0 ;  /* 0x00000000003f7886 */ /* 0x000fca0000000100 */
[----:B------:R-:W-:Y:S02]  /*3350*/  @UP0 UIADD3 UR4, UR11, UR10, URZ ;  /* 0x0000000a0b040290 */ /* 0x000fe4000fffe03f */
[----:B------:R-:W-:-:S04]  /*3360*/  UISETP.GT.U32.AND UP0, UPT, UR5, 0x1, UPT ;  /* 0x000000010500788c */ /* 0x000fc8000bf04070 */
[----:B------:R-:W-:-:S04]  /*3370*/  IMAD.U32 R5, RZ, RZ, UR4 ;  /* 0x00000004ff057e24 */ /* 0x000fc8000f8e00ff */
[----:B------:R-:W-:-:S05]  /*3380*/  @P0 IMAD.SHL.U32 R5, R5, 0x8, RZ ;  /* 0x0000000805050824 */ /* 0x000fca00078e00ff */
[----:B------:R-:W-:-:S04]  /*3390*/  @P0 LOP3.LUT R5, R5, 0x38, RZ, 0xc0, !PT ;  /* 0x0000003805050812 */ /* 0x000fc800078ec0ff */
[----:B------:R-:W-:-:S04]  /*33a0*/  @P0 IADD3 R14, R14, 0x40, R5 ;  /* 0x000000400e0e0810 */ /* 0x000fc80007ffe005 */
[----:B------:R-:W-:-:S04]  /*33b0*/  @P0 PRMT R14, R7, 0x654, R14 ;  /* 0x00000654070e0816 */ /* 0x000fc8000000000e */
[----:B------:R1:W-:Y:S01]  /*33c0*/  @P0 SYNCS.ARRIVE.TRANS64.RED.A1T0 RZ, [R14+URZ], RZ ;  /* 0x000000ff0eff09a7 */ /* 0x0003e2000810043f */
[----:B------:R-:W-:-:S13]  /*33d0*/  PLOP3.LUT P0, PT, PT, PT, UP0, 0x80, 0x0 ;  /* 0x000000000000781c */ /* 0x000fda0003f0f008 */
[----:B-1----:R-:W-:Y:S05]  /*33e0*/  @P0 BRA `(.L_x_36) ;  /* 0x0000000000040947 */ /* 0x002fea0003800000 */
[----:B------:R-:W-:Y:S01]  /*33f0*/  BPT.TRAP 0x1 ;  /* 0x000000040000795c */ /* 0x000fe20000300000 */
.L_x_36:
[----:B------:R-:W-:Y:S01]  /*3400*/  SHF.L.U32 R15, R68, 0x1f, RZ ;  /* 0x0000001f440f7819 */ /* 0x000fe200000006ff */
[----:B------:R-:W1:Y:S01]  /*3410*/  LDC R25, c[0x0][0x288] ;  /* 0x0000a200ff197b82 */ /* 0x000e620000000800 */
[----:B------:R-:W-:Y:S02]  /*3420*/  IMAD.SHL.U32 R5, R2, 0x40, RZ ;  /* 0x0000004002057824 */ /* 0x000fe400078e00ff */
[----:B------:R-:W4:Y:S02]  /*3430*/  SYNCS.PHASECHK.TRANS64.TRYWAIT P0, [R18+URZ+0x8], R15 ;  /* 0x0000080f120075a7 */ /* 0x000f24000800017f */
[----:B----4-:R-:W-:Y:S05]  /*3440*/  @!P0 BRA `(.L_x_38) ;  /* 0x0000003800b08947 */ /* 0x010fea0003800000 */
.L_x_120:
[----:B------:R-:W-:Y:S01]  /*3450*/  ULDC UR4, c[0x0][0x284] ;  /* 0x0000a10000047ab9 */ /* 0x000fe20000000800 */
[----:B------:R-:W-:Y:S01]  /*3460*/  IMAD R30, R3, 0x30, RZ ;  /* 0x00000030031e7824 */ /* 0x000fe200078e02ff */
[----:B------:R-:W-:-:S04]  /*3470*/  ISETP.GE.AND P0, PT, R5, UR4, PT ;  /* 0x0000000405007c0c */ /* 0x000fc8000bf06270 */
[----:B-1----:R-:W-:-:S13]  /*3480*/  ISETP.GE.OR P0, PT, R30, R25, P0 ;  /* 0x000000191e00720c */ /* 0x002fda0000706670 */
[----:B------:R-:W-:Y:S05]  /*3490*/  @P0 BRA `(.L_x_39) ;  /* 0x0000001c00900947 */ /* 0x000fea0003800000 */
[----:B------:R-:W1:Y:S01]  /*34a0*/  LDC.64 R28, c[0x0][0x5c8] ;  /* 0x00017200ff1c7b82 */ /* 0x000e620000000a00 */
[----:B------:R-:W-:Y:S01]  /*34b0*/  IMAD.SHL.U32 R16, R6, 0x2, RZ ;  /* 0x0000000206107824 */ /* 0x000fe200078e00ff */
[----:B------:R-:W-:Y:S01]  /*34c0*/  SHF.R.S32.HI R32, RZ, 0x1f, R4 ;  /* 0x0000001fff207819 */ /* 0x000fe20000011404 */
[----:B------:R-:W-:Y:S01]  /*34d0*/  ULDC.64 UR20, c[0x0][0x5d0] ;  /* 0x0001740000147ab9 */ /* 0x000fe20000000a00 */
[----:B------:R-:W-:Y:S01]  /*34e0*/  IMAD.WIDE R26, R2, 0x40, R10 ;  /* 0x00000040021a7825 */ /* 0x000fe200078e020a */
[----:B------:R-:W-:Y:S01]  /*34f0*/  SHF.R.S32.HI R31, RZ, 0x1f, R30 ;  /* 0x0000001fff1f7819 */ /* 0x000fe2000001141e */
[----:B------:R-:W-:Y:S01]  /*3500*/  BSSY B0, `(.L_x_39) ;  /* 0x00001dd000007945 */ /* 0x000fe20003800000 */
[----:B------:R-:W-:Y:S01]  /*3510*/  SHF.R.S32.HI R17, RZ, 0x1f, R16 ;  /* 0x0000001fff117819 */ /* 0x000fe20000011410 */
[----:B------:R-:W-:Y:S02]  /*3520*/  IMAD R3, R32, UR20, RZ ;  /* 0x0000001420037c24 */ /* 0x000fe4000f8e02ff */
[----:B------:R-:W-:-:S02]  /*3530*/  IMAD R25, R6, -0x2, R25 ;  /* 0xfffffffe06197824 */ /* 0x000fc400078e0219 */
[----:B----4-:R-:W-:-:S04]  /*3540*/  IMAD.WIDE.U32 R14, R4, UR20, R16 ;  /* 0x00000014040e7c25 */ /* 0x010fc8000f8e0010 */
[----:B------:R-:W-:Y:S01]  /*3550*/  IMAD R3, R4, UR21, R3 ;  /* 0x0000001504037c24 */ /* 0x000fe2000f8e0203 */
[----:B------:R-:W-:Y:S01]  /*3560*/  IADD3 R2, P0, R30, R14, RZ ;  /* 0x0000000e1e027210 */ /* 0x000fe20007f1e0ff */
[----:B------:R-:W-:Y:S01]  /*3570*/  ULDC.64 UR20, c[0x0][0x5c0] ;  /* 0x0001700000147ab9 */ /* 0x000fe20000000a00 */
[----:B------:R-:W-:Y:S02]  /*3580*/  IMAD.IADD R24, R20, 0x1, -R5 ;  /* 0x0000000114187824 */ /* 0x000fe400078e0a05 */
[----:B------:R-:W-:Y:S01]  /*3590*/  IADD3.X R3, R31, R15, R3, P0, !PT ;  /* 0x0000000f1f037210 */ /* 0x000fe200007fe403 */
[----:B------:R-:W-:Y:S02]  /*35a0*/  IMAD.IADD R25, R25, 0x1, -R30 ;  /* 0x0000000119197824 */ /* 0x000fe400078e0a1e */
[-C--:B-1----:R-:W-:Y:S02]  /*35b0*/  IMAD R14, R27, R28.reuse, RZ ;  /* 0x0000001c1b0e7224 */ /* 0x082fe400078e02ff */
[----:B------:R-:W-:-:S04]  /*35c0*/  IMAD.WIDE.U32 R2, R26, R28, R2 ;  /* 0x0000001c1a027225 */ /* 0x000fc800078e0002 */
[----:B------:R-:W-:Y:S01]  /*35d0*/  IMAD R15, R26, R29, R14 ;  /* 0x0000001d1a0f7224 */ /* 0x000fe200078e020e */
[----:B------:R-:W-:Y:S02]  /*35e0*/  LEA R14, P0, R28, R2, 0x3 ;  /* 0x000000021c0e7211 */ /* 0x000fe400078018ff */
[----:B------:R-:W-:Y:S01]  /*35f0*/  IADD3 R2, P1, R2, UR20, RZ ;  /* 0x0000001402027c10 */ /* 0x000fe2000ff3e0ff */
[----:B------:R-:W-:Y:S01]  /*3600*/  IMAD.IADD R3, R3, 0x1, R15 ;  /* 0x0000000103037824 */ /* 0x000fe200078e020f */
[----:B------:R-:W-:-:S04]  /*3610*/  IADD3 R14, P2, R14, UR20, RZ ;  /* 0x000000140e0e7c10 */ /* 0x000fc8000ff5e0ff */
[----:B------:R-:W-:Y:S02]  /*3620*/  LEA.HI.X R15, R28, R3, R29, 0x3, P0 ;  /* 0x000000031c0f7211 */ /* 0x000fe400000f1c1d */
[----:B---3-5:R-:W-:Y:S02]  /*3630*/  FSETP.NEU.AND P0, PT, R13, RZ, PT ;  /* 0x000000ff0d00720b */ /* 0x028fe40003f0d000 */
[----:B------:R-:W-:Y:S02]  /*3640*/  IADD3.X R3, R3, UR21, RZ, P1, !PT ;  /* 0x0000001503037c10 */ /* 0x000fe40008ffe4ff */
[----:B------:R-:W-:-:S09]  /*3650*/  IADD3.X R15, R15, UR21, RZ, P2, !PT ;  /* 0x000000150f0f7c10 */ /* 0x000fd200097fe4ff */
[----:B------:R-:W-:Y:S05]  /*3660*/  @!P0 BRA `(.L_x_40) ;  /* 0x0000001400688947 */ /* 0x000fea0003800000 */
[----:B------:R-:W-:Y:S01]  /*3670*/  ULDC.64 UR20, c[0x0][0x5b8] ;  /* 0x00016e0000147ab9 */ /* 0x000fe20000000a00 */
[----:B------:R-:W-:Y:S01]  /*3680*/  ULDC.64 UR22, c[0x0][0x5a8] ;  /* 0x00016a0000167ab9 */ /* 0x000fe20000000a00 */
[----:B------:R-:W-:Y:S01]  /*3690*/  IMAD.WIDE.U32 R16, R4, UR20, R16 ;  /* 0x0000001404107c25 */ /* 0x000fe2000f8e0010 */
[----:B------:R-:W-:Y:S01]  /*36a0*/  BSSY B1, `(.L_x_41) ;  /* 0x0000010000017945 */ /* 0x000fe20003800000 */
[----:B------:R-:W-:Y:S02]  /*36b0*/  PRMT R28, RZ, 0x7610, R28 ;  /* 0x00007610ff1c7816 */ /* 0x000fe4000000001c */
[----:B------:R-:W-:Y:S01]  /*36c0*/  IMAD R5, R32, UR20, RZ ;  /* 0x0000001420057c24 */ /* 0x000fe2000f8e02ff */
[----:B------:R-:W-:-:S03]  /*36d0*/  IADD3 R16, P0, R30, R16, RZ ;  /* 0x000000101e107210 */ /* 0x000fc60007f1e0ff */
[----:B------:R-:W-:Y:S01]  /*36e0*/  IMAD R5, R4, UR21, R5 ;  /* 0x0000001504057c24 */ /* 0x000fe2000f8e0205 */
[----:B------:R-:W-:Y:S02]  /*36f0*/  ULDC.64 UR20, c[0x0][0x5b0] ;  /* 0x00016c0000147ab9 */ /* 0x000fe40000000a00 */
[----:B------:R-:W-:Y:S02]  /*3700*/  IMAD R29, R27, UR20, RZ ;  /* 0x000000141b1d7c24 */ /* 0x000fe4000f8e02ff */
[----:B------:R-:W-:Y:S02]  /*3710*/  IADD3.X R17, R31, R17, R5, P0, !PT ;  /* 0x000000111f117210 */ /* 0x000fe400007fe405 */
[----:B------:R-:W-:Y:S01]  /*3720*/  ISETP.GE.AND P0, PT, R25, 0x1, PT ;  /* 0x000000011900780c */ /* 0x000fe20003f06270 */
[C---:B------:R-:W-:Y:S02]  /*3730*/  IMAD R29, R26.reuse, UR21, R29 ;  /* 0x000000151a1d7c24 */ /* 0x040fe4000f8e021d */
[----:B------:R-:W-:Y:S01]  /*3740*/  IMAD.WIDE.U32 R4, R26, UR20, R16 ;  /* 0x000000141a047c25 */ /* 0x000fe2000f8e0010 */
[----:B------:R-:W-:-:S02]  /*3750*/  ISETP.LT.OR P2, PT, R24, 0x1, !P0 ;  /* 0x000000011800780c */ /* 0x000fc40004741670 */
[----:B------:R-:W-:-:S04]  /*3760*/  IADD3 R4, P1, R4, UR22, RZ ;  /* 0x0000001604047c10 */ /* 0x000fc8000ff3e0ff */
[----:B------:R-:W-:-:S07]  /*3770*/  IADD3.X R5, R5, UR23, R29, P1, !PT ;  /* 0x0000001705057c10 */ /* 0x000fce0008ffe41d */
[----:B------:R-:W-:Y:S05]  /*3780*/  @P2 BRA `(.L_x_42) ;  /* 0x0000000000042947 */ /* 0x000fea0003800000 */
[----:B------:R1:W5:Y:S02]  /*3790*/  LDG.E.U8 R28, desc[UR24][R4.64] ;  /* 0x00000018041c7981 */ /* 0x000364000c1e1100 */
.L_x_42:
[----:B------:R-:W-:Y:S05]  /*37a0*/  BSYNC B1 ;  /* 0x0000000000017941 */ /* 0x000fea0003800000 */
.L_x_41:
[----:B-----5:R-:W-:Y:S01]  /*37b0*/  LOP3.LUT R28, R28, 0xff, RZ, 0xc0, !PT ;  /* 0x000000ff1c1c7812 */ /* 0x020fe200078ec0ff */
[----:B------:R-:W-:Y:S01]  /*37c0*/  BSSY B1, `(.L_x_43) ;  /* 0x000000c000017945 */ /* 0x000fe20003800000 */
[----:B------:R-:W-:Y:S02]  /*37d0*/  ISETP.GE.AND P1, PT, R25, 0x2, PT ;  /* 0x000000021900780c */ /* 0x000fe40003f26270 */
[----:B------:R-:W-:Y:S02]  /*37e0*/  F2FP.F16.E4M3.UNPACK_B R28, R28 ;  /* 0x0000001cff1c723e */ /* 0x000fe400020006ff */
[----:B------:R-:W-:-:S03]  /*37f0*/  ISETP.LT.OR P3, PT, R24, 0x1, !P1 ;  /* 0x000000011800780c */ /* 0x000fc60004f61670 */
[----:B------:R-:W-:-:S05]  /*3800*/  HADD2.F32 R28, -RZ, R28.H0_H0 ;  /* 0x2000001cff1c7230 */ /* 0x000fca0000004100 */
[----:B------:R-:W-:-:S04]  /*3810*/  FMUL R28, R28, R13 ;  /* 0x0000000d1c1c7220 */ /* 0x000fc80000400000 */
[----:B--2---:R-:W-:-:S05]  /*3820*/  FFMA R28, R69, R12, R28 ;  /* 0x0000000c451c7223 */ /* 0x004fca000000001c */
[----:B------:R-:W-:Y:S02]  /*3830*/  F2FP.SATFINITE.E4M3.F32.PACK_AB_MERGE_C R29, RZ, R28, RZ ;  /* 0x0000001cff1d723e */ /* 0x000fe400048070ff */
[----:B------:R-:W-:-:S03]  /*3840*/  PRMT R28, RZ, 0x7610, R28 ;  /* 0x00007610ff1c7816 */ /* 0x000fc6000000001c */
[----:B------:R2:W-:Y:S01]  /*3850*/  @!P2 STG.E.U8 desc[UR24][R2.64], R29 ;  /* 0x0000001d0200a986 */ /* 0x0005e2000c101118 */
[----:B------:R-:W-:Y:S05]  /*3860*/  @P3 BRA `(.L_x_44) ;  /* 0x0000000000043947 */ /* 0x000fea0003800000 */
[----:B------:R3:W5:Y:S02]  /*3870*/  LDG.E.U8 R28, desc[UR24][R4.64+0x1] ;  /* 0x00000118041c7981 */ /* 0x000764000c1e1100 */
.L_x_44:
[----:B------:R-:W-:Y:S05]  /*3880*/  BSYNC B1 ;  /* 0x0000000000017941 */ /* 0x000fea0003800000 */
.L_x_43:
[----:B-----5:R-:W-:Y:S01]  /*3890*/  LOP3.LUT R28, R28, 0xff, RZ, 0xc0, !PT ;  /* 0x000000ff1c1c7812 */ /* 0x020fe200078ec0ff */
[----:B------:R-:W-:Y:S01]  /*38a0*/  BSSY B1, `(.L_x_45) ;  /* 0x0000012000017945 */ /* 0x000fe20003800000 */
[----:B--2---:R-:W-:Y:S02]  /*38b0*/  IADD3 R29, P2, R26, 0x8, RZ ;  /* 0x000000081a1d7810 */ /* 0x004fe40007f5e0ff */
[----:B------:R-:W-:Y:S02]  /*38c0*/  F2FP.F16.E4M3.UNPACK_B R28, R28 ;  /* 0x0000001cff1c723e */ /* 0x000fe400020006ff */
[----:B------:R-:W-:Y:S01]  /*38d0*/  ISETP.LT.OR P0, PT, R24, 0x9, !P0 ;  /* 0x000000091800780c */ /* 0x000fe20004701670 */
[----:B------:R-:W-:Y:S02]  /*38e0*/  IMAD.X R26, RZ, RZ, R27, P2 ;  /* 0x000000ffff1a7224 */ /* 0x000fe400010e061b */
[----:B------:R-:W-:Y:S02]  /*38f0*/  HADD2.F32 R28, -RZ, R28.H0_H0 ;  /* 0x2000001cff1c7230 */ /* 0x000fe40000004100 */
[----:B------:R-:W-:-:S02]  /*3900*/  IMAD R26, R26, UR20, RZ ;  /* 0x000000141a1a7c24 */ /* 0x000fc4000f8e02ff */
[----:B------:R-:W-:-:S04]  /*3910*/  IMAD.WIDE.U32 R16, R29, UR20, R16 ;  /* 0x000000141d107c25 */ /* 0x000fc8000f8e0010 */
[----:B------:R-:W-:Y:S01]  /*3920*/  FMUL R27, R28, R13 ;  /* 0x0000000d1c1b7220 */ /* 0x000fe20000400000 */
[----:B------:R-:W-:-:S03]  /*3930*/  IMAD R29, R29, UR21, R26 ;  /* 0x000000151d1d7c24 */ /* 0x000fc6000f8e021a */
[----:B------:R-:W-:Y:S01]  /*3940*/  FFMA R27, R66, R12, R27 ;  /* 0x0000000c421b7223 */ /* 0x000fe2000000001b */
[----:B------:R-:W-:Y:S02]  /*3950*/  IADD3 R16, P2, R16, UR22, RZ ;  /* 0x0000001610107c10 */ /* 0x000fe4000ff5e0ff */
[----:B------:R-:W-:Y:S02]  /*3960*/  PRMT R26, RZ, 0x7610, R26 ;  /* 0x00007610ff1a7816 */ /* 0x000fe4000000001a */
[----:B------:R-:W-:Y:S02]  /*3970*/  F2FP.SATFINITE.E4M3.F32.PACK_AB_MERGE_C R27, RZ, R27, RZ ;  /* 0x0000001bff1b723e */ /* 0x000fe400048070ff */
[----:B------:R-:W-:-:S03]  /*3980*/  IADD3.X R17, R17, UR23, R29, P2, !PT ;  /* 0x0000001711117c10 */ /* 0x000fc600097fe41d */
[----:B------:R2:W-:Y:S01]  /*3990*/  @!P3 STG.E.U8 desc[UR24][R2.64+0x1], R27 ;  /* 0x0000011b0200b986 */ /* 0x0005e2000c101118 */
[----:B------:R-:W-:Y:S05]  /*39a0*/  @P0 BRA `(.L_x_46) ;  /* 0x0000000000040947 */ /* 0x000fea0003800000 */
[----:B------:R4:W5:Y:S02]  /*39b0*/  LDG.E.U8 R26, desc[UR24][R16.64] ;  /* 0x00000018101a7981 */ /* 0x000964000c1e1100 */
.L_x_46:
[----:B------:R-:W-:Y:S05]  /*39c0*/  BSYNC B1 ;  /* 0x0000000000017941 */ /* 0x000fea0003800000 */
.L_x_45:
[----:B-----5:R-:W-:Y:S01]  /*39d0*/  LOP3.LUT R26, R26, 0xff, RZ, 0xc0, !PT ;  /* 0x000000ff1a1a7812 */ /* 0x020fe200078ec0ff */
[----:B------:R-:W-:Y:S01]  /*39e0*/  BSSY B1, `(.L_x_47) ;  /* 0x000000b000017945 */ /* 0x000fe20003800000 */
[----:B------:R-:W-:Y:S02]  /*39f0*/  ISETP.LT.OR P1, PT, R24, 0x9, !P1 ;  /* 0x000000091800780c */ /* 0x000fe40004f21670 */
[----:B------:R-:W-:-:S05]  /*3a00*/  F2FP.F16.E4M3.UNPACK_B R26, R26 ;  /* 0x0000001aff1a723e */ /* 0x000fca00020006ff */
[----:B------:R-:W-:-:S05]  /*3a10*/  HADD2.F32 R26, -RZ, R26.H0_H0 ;  /* 0x2000001aff1a7230 */ /* 0x000fca0000004100 */
[----:B------:R-:W-:-:S04]  /*3a20*/  FMUL R26, R26, R13 ;  /* 0x0000000d1a1a7220 */ /* 0x000fc80000400000 */
[----:B------:R-:W-:-:S05]  /*3a30*/  FFMA R26, R67, R12, R26 ;  /* 0x0000000c431a7223 */ /* 0x000fca000000001a */
[----:B--2---:R-:W-:Y:S02]  /*3a40*/  F2FP.SATFINITE.E4M3.F32.PACK_AB_MERGE_C R27, RZ, R26, RZ ;  /* 0x0000001aff1b723e */ /* 0x004fe400048070ff */
[----:B------:R-:W-:-:S03]  /*3a50*/  PRMT R26, RZ, 0x7610, R26 ;  /* 0x00007610ff1a7816 */ /* 0x000fc6000000001a */
[----:B------:R2:W-:Y:S01]  /*3a60*/  @!P0 STG.E.U8 desc[UR24][R14.64], R27 ;  /* 0x0000001b0e008986 */ /* 0x0005e2000c101118 */
[----:B------:R-:W-:Y:S05]  /*3a70*/  @P1 BRA `(.L_x_48) ;  /* 0x0000000000041947 */ /* 0x000fea0003800000 */
[----:B------:R0:W5:Y:S02]  /*3a80*/  LDG.E.U8 R26, desc[UR24][R16.64+0x1] ;  /* 0x00000118101a7981 */ /* 0x000164000c1e1100 */
.L_x_48:
[----:B------:R-:W-:Y:S05]  /*3a90*/  BSYNC B1 ;  /* 0x0000000000017941 */ /* 0x000fea0003800000 */
.L_x_47:
[----:B-----5:R-:W-:Y:S01]  /*3aa0*/  LOP3.LUT R26, R26, 0xff, RZ, 0xc0, !PT ;  /* 0x000000ff1a1a7812 */ /* 0x020fe200078ec0ff */
[----:B------:R-:W-:Y:S01]  /*3ab0*/  BSSY B1, `(.L_x_49) ;  /* 0x000000c000017945 */ /* 0x000fe20003800000 */
[----:B------:R-:W-:Y:S02]  /*3ac0*/  ISETP.GE.AND P0, PT, R25, 0x9, PT ;  /* 0x000000091900780c */ /* 0x000fe40003f06270 */
[----:B------:R-:W-:Y:S02]  /*3ad0*/  F2FP.F16.E4M3.UNPACK_B R26, R26 ;  /* 0x0000001aff1a723e */ /* 0x000fe400020006ff */
[----:B------:R-:W-:-:S03]  /*3ae0*/  ISETP.LT.OR P2, PT, R24, 0x1, !P0 ;  /* 0x000000011800780c */ /* 0x000fc60004741670 */
[----:B------:R-:W-:-:S05]  /*3af0*/  HADD2.F32 R26, -RZ, R26.H0_H0 ;  /* 0x2000001aff1a7230 */ /* 0x000fca0000004100 */
[----:B--2---:R-:W-:Y:S01]  /*3b00*/  FMUL R27, R26, R13 ;  /* 0x0000000d1a1b7220 */ /* 0x004fe20000400000 */
[----:B------:R-:W-:-:S03]  /*3b10*/  PRMT R26, RZ, 0x7610, R26 ;  /* 0x00007610ff1a7816 */ /* 0x000fc6000000001a */
[----:B------:R-:W-:-:S05]  /*3b20*/  FFMA R27, R64, R12, R27 ;  /* 0x0000000c401b7223 */ /* 0x000fca000000001b */
[----:B------:R-:W-:-:S05]  /*3b30*/  F2FP.SATFINITE.E4M3.F32.PACK_AB_MERGE_C R27, RZ, R27, RZ ;  /* 0x0000001bff1b723e */ /* 0x000fca00048070ff */
[----:B------:R2:W-:Y:S01]  /*3b40*/  @!P1 STG.E.U8 desc[UR24][R14.64+0x1], R27 ;  /* 0x0000011b0e009986 */ /* 0x0005e2000c101118 */
[----:B------:R-:W-:Y:S05]  /*3b50*/  @P2 BRA `(.L_x_50) ;  /* 0x0000000000042947 */ /* 0x000fea0003800000 */
[----:B------:R0:W5:Y:S02]  /*3b60*/  LDG.E.U8 R26, desc[UR24][R4.64+0x8] ;  /* 0x00000818041a7981 */ /* 0x000164000c1e1100 */
.L_x_50:
[----:B------:R-:W-:Y:S05]  /*3b70*/  BSYNC B1 ;  /* 0x0000000000017941 */ /* 0x000fea0003800000 */
.L_x_49:
[----:B-----5:R-:W-:Y:S01]  /*3b80*/  LOP3.LUT R26, R26, 0xff, RZ, 0xc0, !PT ;  /* 0x000000ff1a1a7812 */ /* 0x020fe200078ec0ff */
[----:B------:R-:W-:Y:S01]  /*3b90*/  BSSY B1, `(.L_x_51) ;  /* 0x000000c000017945 */ /* 0x000fe20003800000 */
[----:B------:R-:W-:Y:S02]  /*3ba0*/  ISETP.GE.AND P1, PT, R25, 0xa, PT ;  /* 0x0000000a1900780c */ /* 0x000fe40003f26270 */
[----:B------:R-:W-:Y:S02]  /*3bb0*/  F2FP.F16.E4M3.UNPACK_B R26, R26 ;  /* 0x0000001aff1a723e */ /* 0x000fe400020006ff */
[----:B------:R-:W-:-:S03]  /*3bc0*/  ISETP.LT.OR P3, PT, R24, 0x1, !P1 ;  /* 0x000000011800780c */ /* 0x000fc60004f61670 */
        /* <DEDUP_REMOVED lines=8> */
.L_x_52:
[----:B------:R-:W-:Y:S05]  /*3c50*/  BSYNC B1 ;  /* 0x0000000000017941 */ /* 0x000fea0003800000 */
.L_x_51:
[----:B-----5:R-:W-:Y:S01]  /*3c60*/  LOP3.LUT R26, R26, 0xff, RZ, 0xc0, !PT ;  /* 0x000000ff1a1a7812 */ /* 0x020fe200078ec0ff */
[----:B------:R-:W-:Y:S01]  /*3c70*/  BSSY B1, `(.L_x_53) ;  /* 0x000000b000017945 */ /* 0x000fe20003800000 */
[----:B------:R-:W-:Y:S02]  /*3c80*/  ISETP.LT.OR P0, PT, R24, 0x9, !P0 ;  /* 0x000000091800780c */ /* 0x000fe40004701670 */
[----:B------:R-:W-:-:S05]  /*3c90*/  F2FP.F16.E4M3.UNPACK_B R26, R26 ;  /* 0x0000001aff1a723e */ /* 0x000fca00020006ff */
        /* <DEDUP_REMOVED lines=8> */
.L_x_54:
[----:B------:R-:W-:Y:S05]  /*3d20*/  BSYNC B1 ;  /* 0x0000000000017941 */ /* 0x000fea0003800000 */
.L_x_53:
        /* <DEDUP_REMOVED lines=12> */
.L_x_56:
[----:B------:R-:W-:Y:S05]  /*3df0*/  BSYNC B1 ;  /* 0x0000000000017941 */ /* 0x000fea0003800000 */
.L_x_55:
        /* <DEDUP_REMOVED lines=13> */
.L_x_58:
[----:B------:R-:W-:Y:S05]  /*3ed0*/  BSYNC B1 ;  /* 0x0000000000017941 */ /* 0x000fea0003800000 */
.L_x_57:
        /* <DEDUP_REMOVED lines=13> */
.L_x_60:
[----:B------:R-:W-:Y:S05]  /*3fb0*/  BSYNC B1 ;  /* 0x0000000000017941 */ /* 0x000fea0003800000 */
.L_x_59:
        /* <DEDUP_REMOVED lines=12> */
.L_x_62:
[----:B------:R-:W-:Y:S05]  /*4080*/  BSYNC B1 ;  /* 0x0000000000017941 */ /* 0x000fea0003800000 */
.L_x_61:
        /* <DEDUP_REMOVED lines=12> */
.L_x_64:
[----:B------:R-:W-:Y:S05]  /*4150*/  BSYNC B1 ;  /* 0x0000000000017941 */ /* 0x000fea0003800000 */
.L_x_63:
        /* <DEDUP_REMOVED lines=13> */
.L_x_66:
[----:B------:R-:W-:Y:S05]  /*4230*/  BSYNC B1 ;  /* 0x0000000000017941 */ /* 0x000fea0003800000 */
.L_x_65:
        /* <DEDUP_REMOVED lines=13> */
.L_x_68:
[----:B------:R-:W-:Y:S05]  /*4310*/  BSYNC B1 ;  /* 0x0000000000017941 */ /* 0x000fea0003800000 */
.L_x_67:
        /* <DEDUP_REMOVED lines=12> */
.L_x_70:
[----:B------:R-:W-:Y:S05]  /*43e0*/  BSYNC B1 ;  /* 0x0000000000017941 */ /* 0x000fea0003800000 */
.L_x_69:
        /* <DEDUP_REMOVED lines=12> */
.L_x_72:
[----:B------:R-:W-:Y:S05]  /*44b0*/  BSYNC B1 ;  /* 0x0000000000017941 */ /* 0x000fea0003800000 */
.L_x_71:
        /* <DEDUP_REMOVED lines=13> */
.L_x_74:
[----:B------:R-:W-:Y:S05]  /*4590*/  BSYNC B1 ;  /* 0x0000000000017941 */ /* 0x000fea0003800000 */
.L_x_73:
        /* <DEDUP_REMOVED lines=13> */
.L_x_76:
[----:B------:R-:W-:Y:S05]  /*4670*/  BSYNC B1 ;  /* 0x0000000000017941 */ /* 0x000fea0003800000 */
.L_x_75:
        /* <DEDUP_REMOVED lines=12> */
.L_x_78:
[----:B------:R-:W-:Y:S05]  /*4740*/  BSYNC B1 ;  /* 0x0000000000017941 */ /* 0x000fea0003800000 */
.L_x_77:
        /* <DEDUP_REMOVED lines=12> */
.L_x_80:
[----:B------:R-:W-:Y:S05]  /*4810*/  BSYNC B1 ;  /* 0x0000000000017941 */ /* 0x000fea0003800000 */
.L_x_79:
        /* <DEDUP_REMOVED lines=13> */
.L_x_82:
[----:B------:R-:W-:Y:S05]  /*48f0*/  BSYNC B1 ;  /* 0x0000000000017941 */ /* 0x000fea0003800000 */
.L_x_81:
[----:B-----5:R-:W-:Y:S01]  /*4900*/  LOP3.LUT R26, R26, 0xff, RZ, 0xc0, !PT ;  /* 0x000000ff1a1a7812 */ /* 0x020fe200078ec0ff */
[----:B------:R-:W-:Y:S01]  /*4910*/  BSSY B1, `(.L_x_83) ;  /* 0x000000c000017945 */ /* 0x000fe20003800000 */
[----:B------:R-:W-:Y:S02]  /*4920*/  ISETP.GE.AND P1, PT, R25, 0x2a, PT ;  /* 0x0000002a1900780c */ /* 0x000fe40003f26270 */
[----:B------:R-:W-:Y:S02]  /*4930*/  F2FP.F16.E4M3.UNPACK_B R26, R26 ;  /* 0x0000001aff1a723e */ /* 0x000fe400020006ff */
[----:B------:R-:W-:Y:S02]  /*4940*/  ISETP.LT.OR P3, PT, R24, 0x1, !P1 ;  /* 0x000000011800780c */ /* 0x000fe40004f61670 */
[----:B------:R-:W-:Y:S01]  /*4950*/  PRMT R25, RZ, 0x7610, R25 ;  /* 0x00007610ff197816 */ /* 0x000fe20000000019 */
[----:B------:R-:W-:-:S05]  /*4960*/  HADD2.F32 R26, -RZ, R26.H0_H0 ;  /* 0x2000001aff1a7230 */ /* 0x000fca0000004100 */
[----:B------:R-:W-:-:S04]  /*4970*/  FMUL R26, R26, R13 ;  /* 0x0000000d1a1a7220 */ /* 0x000fc80000400000 */
[----:B------:R-:W-:-:S05]  /*4980*/  FFMA R26, R49, R12, R26 ;  /* 0x0000000c311a7223 */ /* 0x000fca000000001a */
[----:B--2---:R-:W-:-:S05]  /*4990*/  F2FP.SATFINITE.E4M3.F32.PACK_AB_MERGE_C R27, RZ, R26, RZ ;  /* 0x0000001aff1b723e */ /* 0x004fca00048070ff */
[----:B------:R2:W-:Y:S01]  /*49a0*/  @!P2 STG.E.U8 desc[UR24][R2.64+0x28], R27 ;  /* 0x0000281b0200a986 */ /* 0x0005e2000c101118 */
[----:B------:R-:W-:Y:S05]  /*49b0*/  @P3 BRA `(.L_x_84) ;  /* 0x0000000000043947 */ /* 0x000fea0003800000 */
[----:B------:R0:W5:Y:S02]  /*49c0*/  LDG.E.U8 R25, desc[UR24][R4.64+0x29] ;  /* 0x0000291804197981 */ /* 0x000164000c1e1100 */
.L_x_84:
[----:B------:R-:W-:Y:S05]  /*49d0*/  BSYNC B1 ;  /* 0x0000000000017941 */ /* 0x000fea0003800000 */
.L_x_83:
[----:B-----5:R-:W-:Y:S01]  /*49e0*/  LOP3.LUT R25, R25, 0xff, RZ, 0xc0, !PT ;  /* 0x000000ff19197812 */ /* 0x020fe200078ec0ff */
[----:B------:R-:W-:Y:S01]  /*49f0*/  BSSY B1, `(.L_x_85) ;  /* 0x000000b000017945 */ /* 0x000fe20003800000 */
[----:B------:R-:W-:Y:S02]  /*4a00*/  ISETP.LT.OR P0, PT, R24, 0x9, !P0 ;  /* 0x000000091800780c */ /* 0x000fe40004701670 */
[----:B------:R-:W-:-:S05]  /*4a10*/  F2FP.F16.E4M3.UNPACK_B R25, R25 ;  /* 0x00000019ff19723e */ /* 0x000fca00020006ff */
[----:B01-3--:R-:W-:-:S05]  /*4a20*/  HADD2.F32 R4, -RZ, R25.H0_H0 ;  /* 0x20000019ff047230 */ /* 0x00bfca0000004100 */
[----:B------:R-:W-:Y:S01]  /*4a30*/  FMUL R5, R4, R13 ;  /* 0x0000000d04057220 */ /* 0x000fe20000400000 */
[----:B------:R-:W-:-:S03]  /*4a40*/  PRMT R4, RZ, 0x7610, R4 ;  /* 0x00007610ff047816 */ /* 0x000fc60000000004 */
[----:B------:R-:W-:-:S05]  /*4a50*/  FFMA R5, R22, R12, R5 ;  /* 0x0000000c16057223 */ /* 0x000fca0000000005 */
[----:B------:R-:W-:-:S05]  /*4a60*/  F2FP.SATFINITE.E4M3.F32.PACK_AB_MERGE_C R5, RZ, R5, RZ ;  /* 0x00000005ff05723e */ /* 0x000fca00048070ff */
[----:B------:R0:W-:Y:S01]  /*4a70*/  @!P3 STG.E.U8 desc[UR24][R2.64+0x29], R5 ;  /* 0x000029050200b986 */ /* 0x0001e2000c101118 */
[----:B------:R-:W-:Y:S05]  /*4a80*/  @P0 BRA `(.L_x_86) ;  /* 0x0000000000040947 */ /* 0x000fea0003800000 */
[----:B------:R1:W5:Y:S02]  /*4a90*/  LDG.E.U8 R4, desc[UR24][R16.64+0x28] ;  /* 0x0000281810047981 */ /* 0x000364000c1e1100 */
.L_x_86:
[----:B------:R-:W-:Y:S05]  /*4aa0*/  BSYNC B1 ;  /* 0x0000000000017941 */ /* 0x000fea0003800000 */
.L_x_85:
[----:B-----5:R-:W-:Y:S01]  /*4ab0*/  LOP3.LUT R4, R4, 0xff, RZ, 0xc0, !PT ;  /* 0x000000ff04047812 */ /* 0x020fe200078ec0ff */
[----:B------:R-:W-:Y:S01]  /*4ac0*/  BSSY B1, `(.L_x_87) ;  /* 0x000000b000017945 */ /* 0x000fe20003800000 */
[----:B------:R-:W-:Y:S02]  /*4ad0*/  ISETP.LT.OR P1, PT, R24, 0x9, !P1 ;  /* 0x000000091800780c */ /* 0x000fe40004f21670 */
[----:B------:R-:W-:Y:S02]  /*4ae0*/  F2FP.F16.E4M3.UNPACK_B R4, R4 ;  /* 0x00000004ff04723e */ /* 0x000fe400020006ff */
[----:B0-2---:R-:W-:-:S03]  /*4af0*/  PRMT R2, RZ, 0x7610, R2 ;  /* 0x00007610ff027816 */ /* 0x005fc60000000002 */
[----:B------:R-:W-:-:S05]  /*4b00*/  HADD2.F32 R4, -RZ, R4.H0_H0 ;  /* 0x20000004ff047230 */ /* 0x000fca0000004100 */
[----:B------:R-:W-:-:S04]  /*4b10*/  FMUL R4, R4, R13 ;  /* 0x0000000d04047220 */ /* 0x000fc80000400000 */
[----:B------:R-:W-:-:S05]  /*4b20*/  FFMA R4, R23, R12, R4 ;  /* 0x0000000c17047223 */ /* 0x000fca0000000004 */
[----:B------:R-:W-:-:S05]  /*4b30*/  F2FP.SATFINITE.E4M3.F32.PACK_AB_MERGE_C R3, RZ, R4, RZ ;  /* 0x00000004ff03723e */ /* 0x000fca00048070ff */
[----:B------:R0:W-:Y:S01]  /*4b40*/  @!P0 STG.E.U8 desc[UR24][R14.64+0x28], R3 ;  /* 0x000028030e008986 */ /* 0x0001e2000c101118 */
[----:B------:R-:W-:Y:S05]  /*4b50*/  @P1 BRA `(.L_x_88) ;  /* 0x0000000000041947 */ /* 0x000fea0003800000 */
[----:B------:R2:W5:Y:S02]  /*4b60*/  LDG.E.U8 R2, desc[UR24][R16.64+0x29] ;  /* 0x0000291810027981 */ /* 0x000564000c1e1100 */
.L_x_88:
[----:B------:R-:W-:Y:S05]  /*4b70*/  BSYNC B1 ;  /* 0x0000000000017941 */ /* 0x000fea0003800000 */
.L_x_87:
[----:B------:R-:W-:Y:S05]  /*4b80*/  @P1 BRA `(.L_x_89) ;  /* 0x0000000400d01947 */ /* 0x000fea0003800000 */
[----:B-----5:R-:W-:-:S04]  /*4b90*/  LOP3.LUT R2, R2, 0xff, RZ, 0xc0, !PT ;  /* 0x000000ff02027812 */ /* 0x020fc800078ec0ff */
[----:B------:R-:W-:-:S05]  /*4ba0*/  F2FP.F16.E4M3.UNPACK_B R2, R2 ;  /* 0x00000002ff02723e */ /* 0x000fca00020006ff */
[----:B------:R-:W-:-:S05]  /*4bb0*/  HADD2.F32 R2, -RZ, R2.H0_H0 ;  /* 0x20000002ff027230 */ /* 0x000fca0000004100 */
[----:B------:R-:W-:-:S04]  /*4bc0*/  FMUL R2, R2, R13 ;  /* 0x0000000d02027220 */ /* 0x000fc80000400000 */
[----:B------:R-:W-:-:S05]  /*4bd0*/  FFMA R2, R21, R12, R2 ;  /* 0x0000000c15027223 */ /* 0x000fca0000000002 */
[----:B0-----:R-:W-:-:S05]  /*4be0*/  F2FP.SATFINITE.E4M3.F32.PACK_AB_MERGE_C R3, RZ, R2, RZ ;  /* 0x00000002ff03723e */ /* 0x001fca00048070ff */
[----:B------:R0:W-:Y:S01]  /*4bf0*/  STG.E.U8 desc[UR24][R14.64+0x29], R3 ;  /* 0x000029030e007986 */ /* 0x0001e2000c101118 */
[----:B------:R-:W-:Y:S05]  /*4c00*/  BRA `(.L_x_89) ;  /* 0x0000000400b07947 */ /* 0x000fea0003800000 */
.L_x_40:
[C---:B------:R-:W-:Y:S01]  /*4c10*/  ISETP.GE.AND P2, PT, R25.reuse, 0x2, PT ;  /* 0x000000021900780c */ /* 0x040fe20003f46270 */
[-C--:B--2---:R-:W-:Y:S01]  /*4c20*/  FMUL R66, R66, R12.reuse ;  /* 0x0000000c42427220 */ /* 0x084fe20000400000 */
[----:B------:R-:W-:Y:S01]  /*4c30*/  ISETP.GE.AND P1, PT, R25, 0x1, PT ;  /* 0x000000011900780c */ /* 0x000fe20003f26270 */
[-C--:B------:R-:W-:Y:S01]  /*4c40*/  FMUL R69, R69, R12.reuse ;  /* 0x0000000c45457220 */ /* 0x080fe20000400000 */
[C---:B------:R-:W-:Y:S01]  /*4c50*/  ISETP.LT.OR P3, PT, R24.reuse, 0x1, !P2 ;  /* 0x000000011800780c */ /* 0x040fe20005761670 */
[-C--:B------:R-:W-:Y:S01]  /*4c60*/  FMUL R67, R67, R12.reuse ;  /* 0x0000000c43437220 */ /* 0x080fe20000400000 */
[----:B------:R-:W-:Y:S01]  /*4c70*/  ISETP.LT.OR P4, PT, R24, 0x1, !P1 ;  /* 0x000000011800780c */ /* 0x000fe20004f81670 */
[-C--:B------:R-:W-:Y:S01]  /*4c80*/  FMUL R64, R64, R12.reuse ;  /* 0x0000000c40407220 */ /* 0x080fe20000400000 */
[----:B------:R-:W-:Y:S01]  /*4c90*/  ISETP.GE.AND P0, PT, R25, 0x9, PT ;  /* 0x000000091900780c */ /* 0x000fe20003f06270 */
[-C--:B------:R-:W-:Y:S01]  /*4ca0*/  FMUL R65, R65, R12.reuse ;  /* 0x0000000c41417220 */ /* 0x080fe20000400000 */
[----:B------:R-:W-:Y:S01]  /*4cb0*/  ISETP.LT.OR P1, PT, R24, 0x9, !P1 ;  /* 0x000000091800780c */ /* 0x000fe20004f21670 */
[-C--:B------:R-:W-:Y:S01]  /*4cc0*/  FMUL R62, R62, R12.reuse ;  /* 0x0000000c3e3e7220 */ /* 0x080fe20000400000 */
[----:B------:R-:W-:Y:S01]  /*4cd0*/  ISETP.LT.OR P2, PT, R24, 0x9, !P2 ;  /* 0x000000091800780c */ /* 0x000fe20005741670 */
[----:B------:R-:W-:Y:S01]  /*4ce0*/  FMUL R63, R63, R12 ;  /* 0x0000000c3f3f7220 */ /* 0x000fe20000400000 */
[----:B------:R-:W-:Y:S01]  /*4cf0*/  F2FP.SATFINITE.E4M3.F32.PACK_AB_MERGE_C R5, RZ, R66, RZ ;  /* 0x00000042ff05723e */ /* 0x000fe200048070ff */
[-C--:B------:R-:W-:Y:S01]  /*4d00*/  FMUL R60, R60, R12.reuse ;  /* 0x0000000c3c3c7220 */ /* 0x080fe20000400000 */
[----:B------:R-:W-:Y:S01]  /*4d10*/  ISETP.LT.OR P5, PT, R24, 0x1, !P0 ;  /* 0x000000011800780c */ /* 0x000fe200047a1670 */
[-C--:B------:R-:W-:Y:S01]  /*4d20*/  FMUL R61, R61, R12.reuse ;  /* 0x0000000c3d3d7220 */ /* 0x080fe20000400000 */
[----:B------:R-:W-:Y:S01]  /*4d30*/  F2FP.SATFINITE.E4M3.F32.PACK_AB_MERGE_C R69, RZ, R69, RZ ;  /* 0x00000045ff45723e */ /* 0x000fe200048070ff */
[----:B------:R1:W-:Y:S01]  /*4d40*/  @!P3 STG.E.U8 desc[UR24][R2.64+0x1], R5 ;  /* 0x000001050200b986 */ /* 0x0003e2000c101118 */
[----:B------:R-:W-:Y:S01]  /*4d50*/  F2FP.SATFINITE.E4M3.F32.PACK_AB_MERGE_C R67, RZ, R67, RZ ;  /* 0x00000043ff43723e */ /* 0x000fe200048070ff */
[----:B------:R-:W-:Y:S01]  /*4d60*/  FMUL R58, R58, R12 ;  /* 0x0000000c3a3a7220 */ /* 0x000fe20000400000 */
[----:B------:R-:W-:Y:S01]  /*4d70*/  F2FP.SATFINITE.E4M3.F32.PACK_AB_MERGE_C R17, RZ, R64, RZ ;  /* 0x00000040ff11723e */ /* 0x000fe200048070ff */
[----:B------:R-:W-:Y:S01]  /*4d80*/  @!P4 STG.E.U8 desc[UR24][R2.64], R69 ;  /* 0x000000450200c986 */ /* 0x000fe2000c101118 */
[----:B------:R-:W-:Y:S01]  /*4d90*/  ISETP.GE.AND P3, PT, R25, 0xa, PT ;  /* 0x0000000a1900780c */ /* 0x000fe20003f66270 */
[-C--:B------:R-:W-:Y:S01]  /*4da0*/  FMUL R56, R56, R12.reuse ;  /* 0x0000000c38387220 */ /* 0x080fe20000400000 */
[----:B------:R-:W-:Y:S01]  /*4db0*/  F2FP.SATFINITE.E4M3.F32.PACK_AB_MERGE_C R65, RZ, R65, RZ ;  /* 0x00000041ff41723e */ /* 0x000fe200048070ff */
[----:B------:R-:W-:Y:S01]  /*4dc0*/  @!P1 STG.E.U8 desc[UR24][R14.64], R67 ;  /* 0x000000430e009986 */ /* 0x000fe2000c101118 */
[C---:B------:R-:W-:Y:S01]  /*4dd0*/  ISETP.LT.OR P4, PT, R24.reuse, 0x1, !P3 ;  /* 0x000000011800780c */ /* 0x040fe20005f81670 */
[-C--:B------:R-:W-:Y:S01]  /*4de0*/  FMUL R59, R59, R12.reuse ;  /* 0x0000000c3b3b7220 */ /* 0x080fe20000400000 */
[C---:B------:R-:W-:Y:S01]  /*4df0*/  ISETP.LT.OR P0, PT, R24.reuse, 0x9, !P0 ;  /* 0x000000091800780c */ /* 0x040fe20004701670 */
[----:B------:R2:W-:Y:S01]  /*4e00*/  @!P2 STG.E.U8 desc[UR24][R14.64+0x1], R17 ;  /* 0x000001110e00a986 */ /* 0x0005e2000c101118 */
[----:B------:R-:W-:Y:S01]  /*4e10*/  ISETP.GE.AND P2, PT, R25, 0x11, PT ;  /* 0x000000111900780c */ /* 0x000fe20003f46270 */
[-C--:B------:R-:W-:Y:S01]  /*4e20*/  FMUL R57, R57, R12.reuse ;  /* 0x0000000c39397220 */ /* 0x080fe20000400000 */
[----:B------:R-:W-:Y:S01]  /*4e30*/  ISETP.GE.AND P1, PT, R25, 0x12, PT ;  /* 0x000000121900780c */ /* 0x000fe20003f26270 */
[----:B------:R-:W-:Y:S01]  /*4e40*/  @!P5 STG.E.U8 desc[UR24][R2.64+0x8], R65 ;  /* 0x000008410200d986 */ /* 0x000fe2000c101118 */
[----:B------:R-:W-:Y:S01]  /*4e50*/  ISETP.LT.OR P3, PT, R24, 0x9, !P3 ;  /* 0x000000091800780c */ /* 0x000fe20005f61670 */
[-C--:B------:R-:W-:Y:S01]  /*4e60*/  FMUL R54, R54, R12.reuse ;  /* 0x0000000c36367220 */ /* 0x080fe20000400000 */
[C---:B------:R-:W-:Y:S01]  /*4e70*/  ISETP.LT.OR P6, PT, R24.reuse, 0x1, !P2 ;  /* 0x000000011800780c */ /* 0x040fe200057c1670 */
[-C--:B------:R-:W-:Y:S01]  /*4e80*/  FMUL R55, R55, R12.reuse ;  /* 0x0000000c37377220 */ /* 0x080fe20000400000 */
[----:B------:R-:W-:Y:S01]  /*4e90*/  ISETP.LT.OR P5, PT, R24, 0x1, !P1 ;  /* 0x000000011800780c */ /* 0x000fe20004fa1670 */
[-C--:B------:R-:W-:Y:S01]  /*4ea0*/  FMUL R52, R52, R12.reuse ;  /* 0x0000000c34347220 */ /* 0x080fe20000400000 */
[----:B------:R-:W-:Y:S01]  /*4eb0*/  ISETP.LT.OR P1, PT, R24, 0x9, !P1 ;  /* 0x000000091800780c */ /* 0x000fe20004f21670 */
[----:B------:R-:W-:Y:S01]  /*4ec0*/  FMUL R53, R53, R12 ;  /* 0x0000000c35357220 */ /* 0x000fe20000400000 */
[----:B-1----:R-:W-:Y:S01]  /*4ed0*/  F2FP.SATFINITE.E4M3.F32.PACK_AB_MERGE_C R5, RZ, R62, RZ ;  /* 0x0000003eff05723e */ /* 0x002fe200048070ff */
[-C--:B------:R-:W-:Y:S01]  /*4ee0*/  FMUL R50, R50, R12.reuse ;  /* 0x0000000c32327220 */ /* 0x080fe20000400000 */
[----:B------:R-:W-:Y:S01]  /*4ef0*/  F2FP.SATFINITE.E4M3.F32.PACK_AB_MERGE_C R63, RZ, R63, RZ ;  /* 0x0000003fff3f723e */ /* 0x000fe200048070ff */
[----:B------:R-:W-:Y:S01]  /*4f00*/  FMUL R51, R51, R12 ;  /* 0x0000000c33337220 */ /* 0x000fe20000400000 */
[----:B--2---:R-:W-:Y:S01]  /*4f10*/  F2FP.SATFINITE.E4M3.F32.PACK_AB_MERGE_C R17, RZ, R60, RZ ;  /* 0x0000003cff11723e */ /* 0x004fe200048070ff */
[----:B------:R1:W-:Y:S01]  /*4f20*/  @!P4 STG.E.U8 desc[UR24][R2.64+0x9], R5 ;  /* 0x000009050200c986 */ /* 0x0003e2000c101118 */
[----:B------:R-:W-:Y:S01]  /*4f30*/  F2FP.SATFINITE.E4M3.F32.PACK_AB_MERGE_C R61, RZ, R61, RZ ;  /* 0x0000003dff3d723e */ /* 0x000fe200048070ff */
[----:B------:R-:W-:Y:S01]  /*4f40*/  FMUL R48, R48, R12 ;  /* 0x0000000c30307220 */ /* 0x000fe20000400000 */
[----:B------:R-:W-:Y:S01]  /*4f50*/  F2FP.SATFINITE.E4M3.F32.PACK_AB_MERGE_C R27, RZ, R58, RZ ;  /* 0x0000003aff1b723e */ /* 0x000fe200048070ff */
[----:B------:R-:W-:Y:S01]  /*4f60*/  @!P0 STG.E.U8 desc[UR24][R14.64+0x8], R63 ;  /* 0x0000083f0e008986 */ /* 0x000fe2000c101118 */
[----:B------:R-:W-:Y:S01]  /*4f70*/  ISETP.GE.AND P0, PT, R25, 0x19, PT ;  /* 0x000000191900780c */ /* 0x000fe20003f06270 */
[-C--:B------:R-:W-:Y:S01]  /*4f80*/  FMUL R49, R49, R12.reuse ;  /* 0x0000000c31317220 */ /* 0x080fe20000400000 */
[----:B------:R-:W-:Y:S01]  /*4f90*/  ISETP.LT.OR P2, PT, R24, 0x9, !P2 ;  /* 0x000000091800780c */ /* 0x000fe20005741670 */
[----:B------:R2:W-:Y:S01]  /*4fa0*/  @!P3 STG.E.U8 desc[UR24][R14.64+0x9], R17 ;  /* 0x000009110e00b986 */ /* 0x0005e2000c101118 */
[----:B------:R-:W-:Y:S01]  /*4fb0*/  ISETP.GE.AND P3, PT, R25, 0x1a, PT ;  /* 0x0000001a1900780c */ /* 0x000fe20003f66270 */
[----:B------:R-:W-:Y:S01]  /*4fc0*/  FMUL R22, R22, R12 ;  /* 0x0000000c16167220 */ /* 0x000fe20000400000 */
[C---:B------:R-:W-:Y:S01]  /*4fd0*/  ISETP.LT.OR P4, PT, R24.reuse, 0x1, !P0 ;  /* 0x000000011800780c */ /* 0x040fe20004781670 */
[----:B------:R-:W-:Y:S01]  /*4fe0*/  @!P6 STG.E.U8 desc[UR24][R2.64+0x10], R61 ;  /* 0x0000103d0200e986 */ /* 0x000fe2000c101118 */
[----:B-1----:R-:W-:Y:S01]  /*4ff0*/  F2FP.SATFINITE.E4M3.F32.PACK_AB_MERGE_C R5, RZ, R56, RZ ;  /* 0x00000038ff05723e */ /* 0x002fe200048070ff */
[-C--:B------:R-:W-:Y:S01]  /*5000*/  FMUL R23, R23, R12.reuse ;  /* 0x0000000c17177220 */ /* 0x080fe20000400000 */
[C---:B------:R-:W-:Y:S01]  /*5010*/  ISETP.LT.OR P0, PT, R24.reuse, 0x9, !P0 ;  /* 0x000000091800780c */ /* 0x040fe20004701670 */
[----:B------:R-:W-:Y:S01]  /*5020*/  @!P5 STG.E.U8 desc[UR24][R2.64+0x11], R27 ;  /* 0x0000111b0200d986 */ /* 0x000fe2000c101118 */
[C---:B------:R-:W-:Y:S01]  /*5030*/  ISETP.LT.OR P5, PT, R24.reuse, 0x1, !P3 ;  /* 0x000000011800780c */ /* 0x040fe20005fa1670 */
[----:B------:R-:W-:Y:S01]  /*5040*/  FMUL R21, R21, R12 ;  /* 0x0000000c15157220 */ /* 0x000fe20000400000 */
[----:B------:R-:W-:Y:S01]  /*5050*/  ISETP.LT.OR P3, PT, R24, 0x9, !P3 ;  /* 0x000000091800780c */ /* 0x000fe20005f61670 */
[----:B------:R1:W-:Y:S01]  /*5060*/  @!P1 STG.E.U8 desc[UR24][R14.64+0x11], R5 ;  /* 0x000011050e009986 */ /* 0x0003e2000c101118 */
[----:B------:R-:W-:-:S02]  /*5070*/  ISETP.GE.AND P1, PT, R25, 0x21, PT ;  /* 0x000000211900780c */ /* 0x000fc40003f26270 */
[----:B------:R-:W-:Y:S02]  /*5080*/  F2FP.SATFINITE.E4M3.F32.PACK_AB_MERGE_C R59, RZ, R59, RZ ;  /* 0x0000003bff3b723e */ /* 0x000fe400048070ff */
[----:B------:R-:W-:Y:S02]  /*5090*/  ISETP.LT.OR P6, PT, R24, 0x1, !P1 ;  /* 0x000000011800780c */ /* 0x000fe40004fc1670 */
[----:B------:R-:W-:Y:S01]  /*50a0*/  F2FP.SATFINITE.E4M3.F32.PACK_AB_MERGE_C R57, RZ, R57, RZ ;  /* 0x00000039ff39723e */ /* 0x000fe200048070ff */
[----:B------:R-:W-:Y:S01]  /*50b0*/  @!P2 STG.E.U8 desc[UR24][R14.64+0x10], R59 ;  /* 0x0000103b0e00a986 */ /* 0x000fe2000c101118 */
[----:B--2---:R-:W-:Y:S02]  /*50c0*/  F2FP.SATFINITE.E4M3.F32.PACK_AB_MERGE_C R17, RZ, R54, RZ ;  /* 0x00000036ff11723e */ /* 0x004fe400048070ff */
[----:B------:R-:W-:Y:S01]  /*50d0*/  F2FP.SATFINITE.E4M3.F32.PACK_AB_MERGE_C R55, RZ, R55, RZ ;  /* 0x00000037ff37723e */ /* 0x000fe200048070ff */
[----:B------:R-:W-:Y:S01]  /*50e0*/  @!P4 STG.E.U8 desc[UR24][R2.64+0x18], R57 ;  /* 0x000018390200c986 */ /* 0x000fe2000c101118 */
[----:B-1----:R-:W-:-:S02]  /*50f0*/  F2FP.SATFINITE.E4M3.F32.PACK_AB_MERGE_C R5, RZ, R52, RZ ;  /* 0x00000034ff05723e */ /* 0x002fc400048070ff */
[C---:B------:R-:W-:Y:S01]  /*5100*/  ISETP.GE.AND P4, PT, R25.reuse, 0x22, PT ;  /* 0x000000221900780c */ /* 0x040fe20003f86270 */
[----:B------:R1:W-:Y:S01]  /*5110*/  @!P5 STG.E.U8 desc[UR24][R2.64+0x19], R17 ;  /* 0x000019110200d986 */ /* 0x0003e2000c101118 */
[----:B------:R-:W-:Y:S02]  /*5120*/  F2FP.SATFINITE.E4M3.F32.PACK_AB_MERGE_C R53, RZ, R53, RZ ;  /* 0x00000035ff35723e */ /* 0x000fe400048070ff */
[C---:B------:R-:W-:Y:S01]  /*5130*/  ISETP.GE.AND P2, PT, R25.reuse, 0x29, PT ;  /* 0x000000291900780c */ /* 0x040fe20003f46270 */
[----:B------:R-:W-:Y:S01]  /*5140*/  @!P0 STG.E.U8 desc[UR24][R14.64+0x18], R55 ;  /* 0x000018370e008986 */ /* 0x000fe2000c101118 */
[----:B------:R-:W-:Y:S02]  /*5150*/  ISETP.GE.AND P0, PT, R25, 0x2a, PT ;  /* 0x0000002a1900780c */ /* 0x000fe40003f06270 */
[C---:B------:R-:W-:Y:S01]  /*5160*/  ISETP.LT.OR P5, PT, R24.reuse, 0x1, !P4 ;  /* 0x000000011800780c */ /* 0x040fe200067a1670 */
[----:B------:R2:W-:Y:S01]  /*5170*/  @!P3 STG.E.U8 desc[UR24][R14.64+0x19], R5 ;  /* 0x000019050e00b986 */ /* 0x0005e2000c101118 */
[----:B------:R-:W-:-:S02]  /*5180*/  ISETP.LT.OR P1, PT, R24, 0x9, !P1 ;  /* 0x000000091800780c */ /* 0x000fc40004f21670 */
[C---:B------:R-:W-:Y:S01]  /*5190*/  ISETP.LT.OR P4, PT, R24.reuse, 0x9, !P4 ;  /* 0x000000091800780c */ /* 0x040fe20006781670 */
[----:B------:R3:W-:Y:S01]  /*51a0*/  @!P6 STG.E.U8 desc[UR24][R2.64+0x20], R53 ;  /* 0x000020350200e986 */ /* 0x0007e2000c101118 */
[C---:B------:R-:W-:Y:S02]  /*51b0*/  ISETP.LT.OR P3, PT, R24.reuse, 0x1, !P2 ;  /* 0x000000011800780c */ /* 0x040fe40005761670 */
[C---:B------:R-:W-:Y:S02]  /*51c0*/  ISETP.LT.OR P6, PT, R24.reuse, 0x1, !P0 ;  /* 0x000000011800780c */ /* 0x040fe400047c1670 */
[C---:B------:R-:W-:Y:S02]  /*51d0*/  ISETP.LT.OR P2, PT, R24.reuse, 0x9, !P2 ;  /* 0x000000091800780c */ /* 0x040fe40005741670 */
[----:B------:R-:W-:Y:S02]  /*51e0*/  ISETP.LT.OR P0, PT, R24, 0x9, !P0 ;  /* 0x000000091800780c */ /* 0x000fe40004701670 */
[----:B-1----:R-:W-:-:S02]  /*51f0*/  F2FP.SATFINITE.E4M3.F32.PACK_AB_MERGE_C R17, RZ, R50, RZ ;  /* 0x00000032ff11723e */ /* 0x002fc400048070ff */
[----:B------:R-:W-:Y:S02]  /*5200*/  F2FP.SATFINITE.E4M3.F32.PACK_AB_MERGE_C R51, RZ, R51, RZ ;  /* 0x00000033ff33723e */ /* 0x000fe400048070ff */
[----:B--2---:R-:W-:Y:S01]  /*5210*/  F2FP.SATFINITE.E4M3.F32.PACK_AB_MERGE_C R5, RZ, R48, RZ ;  /* 0x00000030ff05723e */ /* 0x004fe200048070ff */
[----:B------:R3:W-:Y:S01]  /*5220*/  @!P5 STG.E.U8 desc[UR24][R2.64+0x21], R17 ;  /* 0x000021110200d986 */ /* 0x0007e2000c101118 */
[----:B------:R-:W-:Y:S02]  /*5230*/  F2FP.SATFINITE.E4M3.F32.PACK_AB_MERGE_C R49, RZ, R49, RZ ;  /* 0x00000031ff31723e */ /* 0x000fe400048070ff */
[----:B------:R-:W-:Y:S01]  /*5240*/  F2FP.SATFINITE.E4M3.F32.PACK_AB_MERGE_C R25, RZ, R22, RZ ;  /* 0x00000016ff19723e */ /* 0x000fe200048070ff */
[----:B------:R3:W-:Y:S01]  /*5250*/  @!P1 STG.E.U8 desc[UR24][R14.64+0x20], R51 ;  /* 0x000020330e009986 */ /* 0x0007e2000c101118 */
[----:B------:R-:W-:Y:S02]  /*5260*/  F2FP.SATFINITE.E4M3.F32.PACK_AB_MERGE_C R23, RZ, R23, RZ ;  /* 0x00000017ff17723e */ /* 0x000fe400048070ff */
[----:B------:R-:W-:Y:S01]  /*5270*/  F2FP.SATFINITE.E4M3.F32.PACK_AB_MERGE_C R21, RZ, R21, RZ ;  /* 0x00000015ff15723e */ /* 0x000fe200048070ff */
[----:B------:R3:W-:Y:S04]  /*5280*/  @!P4 STG.E.U8 desc[UR24][R14.64+0x21], R5 ;  /* 0x000021050e00c986 */ /* 0x0007e8000c101118 */
[----:B------:R3:W-:Y:S04]  /*5290*/  @!P3 STG.E.U8 desc[UR24][R2.64+0x28], R49 ;  /* 0x000028310200b986 */ /* 0x0007e8000c101118 */
[----:B------:R3:W-:Y:S04]  /*52a0*/  @!P6 STG.E.U8 desc[UR24][R2.64+0x29], R25 ;  /* 0x000029190200e986 */ /* 0x0007e8000c101118 */
[----:B------:R3:W-:Y:S04]  /*52b0*/  @!P2 STG.E.U8 desc[UR24][R14.64+0x28], R23 ;  /* 0x000028170e00a986 */ /* 0x0007e8000c101118 */
[----:B------:R3:W-:Y:S02]  /*52c0*/  @!P0 STG.E.U8 desc[UR24][R14.64+0x29], R21 ;  /* 0x000029150e008986 */ /* 0x0007e4000c101118 */
.L_x_89:
[----:B------:R-:W-:Y:S05]  /*52d0*/  BSYNC B0 ;  /* 0x0000000000007941 */ /* 0x000fea0003800000 */
.L_x_39:
[----:B---3-5:R-:W-:Y:S01]  /*52e0*/  IMAD.U32 R2, RZ, RZ, UR30 ;  /* 0x0000001eff027e24 */ /* 0x028fe2000f8e00ff */
[----:B------:R-:W-:Y:S01]  /*52f0*/  ULDC.64 UR20, c[0x0][0x650] ;  /* 0x0001940000147ab9 */ /* 0x000fe20000000a00 */
[----:B0-----:R-:W-:Y:S01]  /*5300*/  IMAD.U32 R3, RZ, RZ, UR31 ;  /* 0x0000001fff037e24 */ /* 0x001fe2000f8e00ff */
[----:B------:R0:W-:Y:S01]  /*5310*/  SYNCS.ARRIVE.TRANS64.A1T0 RZ, [R19+UR18], RZ ;  /* 0x000000ff13ff79a7 */ /* 0x0001e20008100012 */
[----:B------:R-:W-:Y:S01]  /*5320*/  IMAD.U32 R3, RZ, RZ, UR6 ;  /* 0x00000006ff037e24 */ /* 0x000fe2000f8e00ff */
[C---:B------:R-:W-:Y:S01]  /*5330*/  LEA R0, P0, R2.reuse, R0, 0x1 ;  /* 0x0000000002007211 */ /* 0x040fe200078008ff */
[----:B------:R-:W-:Y:S01]  /*5340*/  IMAD.MOV.U32 R4, RZ, RZ, -0x1 ;  /* 0xffffffffff047424 */ /* 0x000fe200078e00ff */
[----:B------:R-:W-:Y:S02]  /*5350*/  PRMT R5, RZ, 0x7610, R5 ;  /* 0x00007610ff057816 */ /* 0x000fe40000000005 */
[----:B------:R-:W-:Y:S01]  /*5360*/  LEA.HI.X R9, R2, R9, R3, 0x1, P0 ;  /* 0x0000000902097211 */ /* 0x000fe200000f0c03 */
[----:B------:R-:W-:Y:S01]  /*5370*/  IMAD.MOV.U32 R2, RZ, RZ, -0x1 ;  /* 0xffffffffff027424 */ /* 0x000fe200078e00ff */
[----:B------:R-:W-:Y:S01]  /*5380*/  ISETP.GE.U32.AND P0, PT, R0, UR20, PT ;  /* 0x0000001400007c0c */ /* 0x000fe2000bf06070 */
[----:B------:R-:W-:-:S03]  /*5390*/  IMAD.MOV.U32 R3, RZ, RZ, -0x1 ;  /* 0xffffffffff037424 */ /* 0x000fc600078e00ff */
[----:B------:R-:W-:-:S13]  /*53a0*/  ISETP.GE.U32.AND.EX P0, PT, R9, UR21, PT, P0 ;  /* 0x0000001509007c0c */ /* 0x000fda000bf06100 */
[----:B0-----:R-:W-:Y:S05]  /*53b0*/  @P0 BRA `(.L_x_90) ;  /* 0x0000000400880947 */ /* 0x001fea0003800000 */
[----:B------:R-:W0:Y:S01]  /*53c0*/  S2UR UR15, SR_CTAID.X ;  /* 0x00000000000f79c3 */ /* 0x000e220000002500 */
[----:B------:R-:W-:Y:S01]  /*53d0*/  ULDC.64 UR20, c[0x0][0x628] ;  /* 0x00018a0000147ab9 */ /* 0x000fe20000000a00 */
[----:B------:R-:W-:Y:S01]  /*53e0*/  ULDC UR4, c[0x0][0x150] ;  /* 0x0000540000047ab9 */ /* 0x000fe20000000800 */
[----:B------:R-:W-:Y:S01]  /*53f0*/  ISETP.NE.U32.AND P0, PT, RZ, UR20, PT ;  /* 0x00000014ff007c0c */ /* 0x000fe2000bf05070 */
[----:B------:R-:W-:Y:S01]  /*5400*/  ULDC UR19, c[0x0][0x630] ;  /* 0x00018c0000137ab9 */ /* 0x000fe20000000800 */
[C---:B------:R-:W-:Y:S01]  /*5410*/  R2UR UR32, R0.reuse ;  /* 0x00000000002072ca */ /* 0x040fe200000e0000 */
[----:B------:R-:W-:Y:S01]  /*5420*/  ULDC UR34, c[0x0][0x154] ;  /* 0x0000550000227ab9 */ /* 0x000fe20000000800 */
[----:B------:R-:W-:Y:S01]  /*5430*/  ISETP.NE.AND.EX P0, PT, RZ, UR21, PT, P0 ;  /* 0x00000015ff007c0c */ /* 0x000fe2000bf05300 */
[----:B------:R-:W3:Y:S01]  /*5440*/  S2UR UR35, SR_CTAID.Y ;  /* 0x00000000002379c3 */ /* 0x000ee20000002600 */
[----:B------:R-:W-:Y:S02]  /*5450*/  R2UR UR33, R9 ;  /* 0x00000000092172ca */ /* 0x000fe400000e0000 */
[----:B------:R-:W-:-:S02]  /*5460*/  R2UR UR28, R0 ;  /* 0x00000000001c72ca */ /* 0x000fc400000e0000 */
[----:B------:R-:W-:Y:S02]  /*5470*/  R2UR UR29, R9 ;  /* 0x00000000091d72ca */ /* 0x000fe400000e0000 */
[----:B0-----:R-:W-:-:S05]  /*5480*/  I2FP.F32.U32 R2, UR15 ;  /* 0x0000000f00027c45 */ /* 0x001fca0008201000 */
[----:B------:R-:W-:-:S04]  /*5490*/  FMUL R2, R2, UR4 ;  /* 0x0000000402027c20 */ /* 0x000fc80008400000 */
[----:B------:R0:W0:Y:S01]  /*54a0*/  F2I.U32.TRUNC.NTZ R3, R2 ;  /* 0x0000000200037305 */ /* 0x000022000020f000 */
[----:B---3--:R-:W-:Y:S05]  /*54b0*/  @!P0 BRA `(.L_x_91) ;  /* 0x0000000000308947 */ /* 0x008fea0003800000 */
        /* <DEDUP_REMOVED lines=11> */
[----:B------:R-:W-:-:S12]  /*5570*/  UIMAD.WIDE.U32.X UR28, UR16, UR21, UR28, UP0 ;  /* 0x00000015101c72a5 */ /* 0x000fd800080e041c */
.L_x_91:
[----:B------:R-:W-:Y:S01]  /*5580*/  USHF.R.U64 UR4, UR28, UR19, UR29 ;  /* 0x000000131c047299 */ /* 0x000fe2000800121d */
[----:B0-----:R-:W-:Y:S01]  /*5590*/  I2FP.F32.U32 R2, UR35 ;  /* 0x0000002300027c45 */ /* 0x001fe20008201000 */
[----:B------:R-:W-:Y:S01]  /*55a0*/  USHF.R.U32.HI UR16, URZ, UR19, UR29 ;  /* 0x000000133f107299 */ /* 0x000fe2000801161d */
[----:B------:R-:W-:Y:S01]  /*55b0*/  R2UR UR28, R3 ;  /* 0x00000000031c72ca */ /* 0x000fe200000e0000 */
[----:B------:R-:W-:Y:S02]  /*55c0*/  UIADD3 UR19, UP0, URZ, -UR4, URZ ;  /* 0x800000043f137290 */ /* 0x000fe4000ff1e03f */
[----:B------:R-:W-:Y:S01]  /*55d0*/  FMUL R2, R2, UR34 ;  /* 0x0000002202027c20 */ /* 0x000fe20008400000 */
[----:B------:R-:W-:Y:S01]  /*55e0*/  ULDC.64 UR20, c[0x0][0x620] ;  /* 0x0001880000147ab9 */ /* 0x000fe20000000a00 */
[----:B------:R-:W-:Y:S01]  /*55f0*/  UIADD3.X UR16, URZ, ~UR16, URZ, UP0, !UPT ;  /* 0x800000103f107290 */ /* 0x000fe200087fe43f */
[----:B------:R-:W-:Y:S01]  /*5600*/  UMOV UR22, UR32 ;  /* 0x0000002000167c82 */ /* 0x000fe20008000000 */
[----:B------:R-:W-:-:S02]  /*5610*/  UMOV UR23, UR33 ;  /* 0x0000002100177c82 */ /* 0x000fc40008000000 */
[----:B------:R-:W0:Y:S01]  /*5620*/  F2I.U32.TRUNC.NTZ R2, R2 ;  /* 0x0000000200027305 */ /* 0x000e22000020f000 */
[----:B------:R-:W-:Y:S02]  /*5630*/  UIMAD UR16, UR16, UR20, URZ ;  /* 0x00000014101072a4 */ /* 0x000fe4000f8e023f */
[----:B------:R-:W-:Y:S02]  /*5640*/  UIMAD.WIDE.U32 UR22, UR19, UR20, UR22 ;  /* 0x00000014131672a5 */ /* 0x000fe4000f8e0016 */
[----:B------:R-:W-:Y:S01]  /*5650*/  UIMAD UR19, UR19, UR21, UR16 ;  /* 0x00000015131372a4 */ /* 0x000fe2000f8e0210 */
[----:B------:R-:W-:Y:S01]  /*5660*/  ULDC UR38, c[0x0][0x658] ;  /* 0x0001960000267ab9 */ /* 0x000fe20000000800 */
[----:B------:R-:W-:Y:S02]  /*5670*/  UMOV UR26, 0xffffffff ;  /* 0xffffffff001a7882 */ /* 0x000fe40000000000 */
[----:B------:R-:W-:Y:S01]  /*5680*/  UIADD3 UR23, UR23, UR19, URZ ;  /* 0x0000001317177290 */ /* 0x000fe2000fffe03f */
[----:B------:R-:W-:Y:S01]  /*5690*/  ULDC UR27, c[0x0][0x618] ;  /* 0x00018600001b7ab9 */ /* 0x000fe20000000800 */
[----:B------:R-:W-:Y:S01]  /*56a0*/  ULDC.64 UR20, c[0x0][0x640] ;  /* 0x0001900000147ab9 */ /* 0x000fe20000000a00 */
[----:B------:R-:W-:Y:S01]  /*56b0*/  USHF.L.U32 UR34, UR26, UR38, URZ ;  /* 0x000000261a227299 */ /* 0x000fe2000800063f */
[----:B------:R-:W-:Y:S01]  /*56c0*/  ISETP.NE.U32.AND P0, PT, RZ, UR20, PT ;  /* 0x00000014ff007c0c */ /* 0x000fe2000bf05070 */
[----:B------:R-:W-:Y:S01]  /*56d0*/  USHF.R.U64 UR26, UR22, UR27, UR23 ;  /* 0x0000001b161a7299 */ /* 0x000fe20008001217 */
[----:B0-----:R-:W-:Y:S01]  /*56e0*/  R2UR UR32, R2 ;  /* 0x00000000022072ca */ /* 0x001fe200000e0000 */
[----:B------:R-:W-:Y:S01]  /*56f0*/  USHF.R.U32.HI UR22, URZ, UR27, UR23 ;  /* 0x0000001b3f167299 */ /* 0x000fe20008011617 */
[----:B------:R-:W-:Y:S01]  /*5700*/  ISETP.NE.AND.EX P0, PT, RZ, UR21, PT, P0 ;  /* 0x00000015ff007c0c */ /* 0x000fe2000bf05300 */
[----:B------:R-:W-:Y:S01]  /*5710*/  ULDC UR33, c[0x0][0x608] ;  /* 0x0001820000217ab9 */ /* 0x000fe20000000800 */
[----:B------:R-:W-:-:S02]  /*5720*/  ULOP3.LUT UR39, URZ, UR34, URZ, 0x33, !UPT ;  /* 0x000000223f277292 */ /* 0x000fc4000f8e333f */
[----:B------:R-:W-:Y:S02]  /*5730*/  USHF.R.U64 UR34, UR26, UR33, UR22 ;  /* 0x000000211a227299 */ /* 0x000fe40008001216 */
[----:B------:R-:W-:Y:S01]  /*5740*/  USHF.R.U32.HI UR22, URZ, UR33, UR22 ;  /* 0x000000213f167299 */ /* 0x000fe20008011616 */
[----:B------:R-:W-:Y:S01]  /*5750*/  UMOV UR36, 0x1 ;  /* 0x0000000100247882 */ /* 0x000fe20000000000 */
[----:B------:R-:W-:Y:S02]  /*5760*/  UIADD3 UR28, -UR28, URZ, URZ ;  /* 0x0000003f1c1c7290 */ /* 0x000fe4000fffe13f */
[----:B------:R-:W-:Y:S02]  /*5770*/  USHF.L.U32 UR27, UR36, UR38, URZ ;  /* 0x00000026241b7299 */ /* 0x000fe4000800063f */
[----:B------:R-:W-:Y:S01]  /*5780*/  USHF.R.U64 UR36, UR34, UR38, UR22 ;  /* 0x0000002622247299 */ /* 0x000fe20008001216 */
[----:B------:R-:W-:Y:S01]  /*5790*/  ULDC UR29, c[0x0][0x144] ;  /* 0x00005100001d7ab9 */ /* 0x000fe20000000800 */
[----:B------:R-:W-:Y:S01]  /*57a0*/  ULDC UR16, c[0x0][0x600] ;  /* 0x0001800000107ab9 */ /* 0x000fe20000000800 */
[----:B------:R-:W-:-:S02]  /*57b0*/  UIADD3 UR37, -UR32, URZ, URZ ;  /* 0x0000003f20257290 */ /* 0x000fc4000fffe13f */
[----:B------:R-:W-:Y:S02]  /*57c0*/  USHF.R.U32.HI UR33, URZ, UR38, UR22 ;  /* 0x000000263f217299 */ /* 0x000fe40008011616 */
[----:B------:R-:W-:Y:S02]  /*57d0*/  UIADD3 UR19, UR16, -0x1, URZ ;  /* 0xffffffff10137890 */ /* 0x000fe4000fffe03f */
[----:B------:R-:W-:Y:S01]  /*57e0*/  UIMAD UR38, UR29, UR28, UR15 ;  /* 0x0000001c1d2672a4 */ /* 0x000fe2000f8e020f */
[----:B------:R-:W-:Y:S01]  /*57f0*/  ULDC UR42, c[0x0][0x148] ;  /* 0x00005200002a7ab9 */ /* 0x000fe20000000800 */
[----:B------:R-:W-:Y:S01]  /*5800*/  ULDC UR40, c[0x0][0x648] ;  /* 0x0001920000287ab9 */ /* 0x000fe20000000800 */
[----:B------:R-:W-:Y:S01]  /*5810*/  ULDC UR41, c[0x0][0x638] ;  /* 0x00018e0000297ab9 */ /* 0x000fe20000000800 */
        /* <DEDUP_REMOVED lines=12> */
.L_x_92:
[----:B------:R-:W-:Y:S01]  /*58e0*/  USHF.R.U64 UR15, UR32, UR40, UR33 ;  /* 0x00000028200f7299 */ /* 0x000fe20008001221 */
[----:B------:R-:W-:Y:S01]  /*58f0*/  IMAD.MOV.U32 R5, RZ, RZ, 0x1 ;  /* 0x00000001ff057424 */ /* 0x000fe200078e00ff */
[----:B------:R-:W-:Y:S01]  /*5900*/  ULOP3.LUT UR34, UR34, UR39, URZ, 0xc0, !UPT ;  /* 0x0000002722227292 */ /* 0x000fe2000f8ec03f */
[----:B------:R-:W-:Y:S01]  /*5910*/  IMAD.U32 R4, RZ, RZ, UR4 ;  /* 0x00000004ff047e24 */ /* 0x000fe2000f8e00ff */
[----:B------:R-:W-:Y:S02]  /*5920*/  UIADD3 UR20, -UR15, URZ, URZ ;  /* 0x0000003f0f147290 */ /* 0x000fe4000fffe13f */
[----:B------:R-:W-:Y:S02]  /*5930*/  ULOP3.LUT UR26, UR26, UR19, URZ, 0xc0, !UPT ;  /* 0x000000131a1a7292 */ /* 0x000fe4000f8ec03f */
[----:B------:R-:W-:Y:S02]  /*5940*/  @UP2 UIMAD UR38, UR42, UR37, UR35 ;  /* 0x000000252a2622a4 */ /* 0x000fe4000f8e0223 */
[----:B------:R-:W-:-:S02]  /*5950*/  UIMAD UR15, UR27, UR15, UR34 ;  /* 0x0000000f1b0f72a4 */ /* 0x000fc4000f8e0222 */
[----:B------:R-:W-:-:S03]  /*5960*/  UIMAD UR19, UR20, UR41, UR36 ;  /* 0x00000029141372a4 */ /* 0x000fc6000f8e0224 */
[----:B------:R-:W-:Y:S01]  /*5970*/  ULDC UR20, c[0x0][0x610] ;  /* 0x0001840000147ab9 */ /* 0x000fe20000000800 */
[----:B------:R-:W-:Y:S02]  /*5980*/  UIMAD UR19, UR19, UR16, UR26 ;  /* 0x00000010131372a4 */ /* 0x000fe4000f8e021a */
[----:B------:R-:W-:-:S04]  /*5990*/  UIMAD UR15, UR15, UR20, UR38 ;  /* 0x000000140f0f72a4 */ /* 0x000fc8000f8e0226 */
[----:B------:R-:W-:Y:S02]  /*59a0*/  USEL UR16, UR19, UR15, !UP2 ;  /* 0x0000000f13107287 */ /* 0x000fe4000d000000 */
[----:B------:R-:W-:-:S04]  /*59b0*/  USEL UR15, UR15, UR19, !UP2 ;  /* 0x000000130f0f7287 */ /* 0x000fc8000d000000 */
[----:B------:R-:W-:Y:S02]  /*59c0*/  IMAD.U32 R3, RZ, RZ, UR16 ;  /* 0x00000010ff037e24 */ /* 0x000fe4000f8e00ff */
[----:B------:R-:W-:-:S07]  /*59d0*/  IMAD.U32 R2, RZ, RZ, UR15 ;  /* 0x0000000fff027e24 */ /* 0x000fce000f8e00ff */
.L_x_90:
[----:B------:R-:W-:Y:S01]  /*59e0*/  UIADD3 UR10, UR8, UR10, URZ ;  /* 0x0000000a080a7290 */ /* 0x000fe2000fffe03f */
[----:B------:R-:W-:Y:S02]  /*59f0*/  LOP3.LUT P0, RZ, R5, 0xff, RZ, 0xc0, !PT ;  /* 0x000000ff05ff7812 */ /* 0x000fe4000780c0ff */
[----:B------:R-:W-:Y:S01]  /*5a00*/  LOP3.LUT R68, R68, 0x1, RZ, 0x3c, !PT ;  /* 0x0000000144447812 */ /* 0x000fe200078e3cff */
[----:B------:R-:W-:Y:S02]  /*5a10*/  USHF.R.U32.HI UR4, URZ, 0x3, UR10 ;  /* 0x000000033f047899 */ /* 0x000fe4000801160a */
[----:B------:R-:W-:Y:S02]  /*5a20*/  UISETP.GT.U32.AND UP0, UPT, UR10, 0x7, UPT ;  /* 0x000000070a00788c */ /* 0x000fe4000bf04070 */
[----:B------:R-:W-:Y:S02]  /*5a30*/  ULOP3.LUT UR4, UR4, 0x1, URZ, 0xc0, !UPT ;  /* 0x0000000104047892 */ /* 0x000fe4000f8ec03f */
[----:B------:R-:W-:-:S02]  /*5a40*/  UISETP.LT.U32.AND UP0, UPT, UR8, 0x8, UP0 ;  /* 0x000000080800788c */ /* 0x000fc40008701070 */
[----:B------:R-:W-:Y:S02]  /*5a50*/  UISETP.NE.U32.AND UP1, UPT, UR4, 0x1, UPT ;  /* 0x000000010400788c */ /* 0x000fe4000bf25070 */
[----:B------:R-:W-:Y:S02]  /*5a60*/  USEL UR15, URZ, 0x1, !UP0 ;  /* 0x000000013f0f7887 */ /* 0x000fe4000c000000 */
[----:B------:R-:W-:Y:S02]  /*5a70*/  UISETP.GT.U32.AND UP1, UPT, UR8, 0x7, !UP1 ;  /* 0x000000070800788c */ /* 0x000fe4000cf24070 */
[----:B------:R-:W-:Y:S02]  /*5a80*/  ULOP3.LUT UR10, UR10, 0x7, URZ, 0xc0, !UPT ;  /* 0x000000070a0a7892 */ /* 0x000fe4000f8ec03f */
[----:B------:R-:W-:-:S04]  /*5a90*/  USEL UR4, URZ, 0x1, !UP1 ;  /* 0x000000013f047887 */ /* 0x000fc8000c800000 */
[----:B------:R-:W-:Y:S01]  /*5aa0*/  ULOP3.LUT UR12, UR4, UR12, UR15, 0x96, !UPT ;  /* 0x0000000c040c7292 */ /* 0x000fe2000f8e960f */
[----:B------:R-:W-:Y:S11]  /*5ab0*/  @P0 BRA `(.L_x_93) ;  /* 0xffffffbc00640947 */ /* 0x000ff6000383ffff */
[----:B------:R-:W-:Y:S05]  /*5ac0*/  EXIT ;  /* 0x000000000000794d */ /* 0x000fea0003800000 */
.L_x_17:
[----:B------:R-:W-:-:S08]  /*5ad0*/  ISETP.NE.AND P0, PT, RZ, UR8, PT ;  /* 0x00000008ff007c0c */ /* 0x000fd0000bf05270 */
[----:B--23-5:R-:W0:-:S00]  /*5ae0*/  USETMAXREG.DEALLOC.CTAPOOL 0x28 ;  /* 0x00000028000079c8 */ /* 0x02ce0000080e0500 */
[----:B------:R-:W-:Y:S05]  /*5af0*/  @P0 EXIT ;  /* 0x000000000000094d */ /* 0x000fea0003800000 */
[----:B0-----:R-:W-:Y:S01]  /*5b00*/  LOP3.LUT P0, RZ, R10, 0xff, RZ, 0xc0, !PT ;  /* 0x000000ff0aff7812 */ /* 0x001fe2000780c0ff */
[----:B------:R-:W-:Y:S02]  /*5b10*/  IMAD.MOV.U32 R11, RZ, RZ, 0x1 ;  /* 0x00000001ff0b7424 */ /* 0x000fe400078e00ff */
[----:B------:R-:W-:-:S10]  /*5b20*/  IMAD.MOV.U32 R10, RZ, RZ, RZ ;  /* 0x000000ffff0a7224 */ /* 0x000fd400078e00ff */
[----:B------:R-:W-:Y:S05]  /*5b30*/  @!P0 BRA `(.L_x_94) ;  /* 0x0000000c005c8947 */ /* 0x000fea0003800000 */
[----:B------:R-:W0:Y:S01]  /*5b40*/  S2R R12, SR_CgaCtaId ;  /* 0x00000000000c7919 */ /* 0x000e220000008800 */
[----:B------:R-:W-:Y:S01]  /*5b50*/  LOP3.LUT P0, RZ, R5, 0x1f, RZ, 0xc0, !PT ;  /* 0x0000001f05ff7812 */ /* 0x000fe2000780c0ff */
[----:B------:R-:W-:Y:S01]  /*5b60*/  ULDC UR13, c[0x0][0x658] ;  /* 0x00019600000d7ab9 */ /* 0x000fe20000000800 */
[----:B------:R-:W-:Y:S01]  /*5b70*/  UMOV UR8, 0xffffffff ;  /* 0xffffffff00087882 */ /* 0x000fe20000000000 */
[----:B------:R-:W-:Y:S01]  /*5b80*/  BSSY B0, `(.L_x_94) ;  /* 0x00000d2000007945 */ /* 0x000fe20003800000 */
[----:B------:R-:W-:Y:S01]  /*5b90*/  USHF.L.U32 UR8, UR8, UR13, URZ ;  /* 0x0000000d08087299 */ /* 0x000fe2000800063f */
[C---:B------:R-:W-:Y:S01]  /*5ba0*/  ISETP.NE.AND P3, PT, R6.reuse, RZ, PT ;  /* 0x000000ff0600720c */ /* 0x040fe20003f65270 */
[----:B------:R-:W-:Y:S01]  /*5bb0*/  IMAD.MOV.U32 R13, RZ, RZ, 0x1 ;  /* 0x00000001ff0d7424 */ /* 0x000fe200078e00ff */
[----:B------:R-:W-:Y:S01]  /*5bc0*/  ISETP.NE.OR P0, PT, R6, RZ, !P0 ;  /* 0x000000ff0600720c */ /* 0x000fe20004705670 */
[----:B------:R-:W-:Y:S01]  /*5bd0*/  IMAD.MOV.U32 R11, RZ, RZ, 0x1 ;  /* 0x00000001ff0b7424 */ /* 0x000fe200078e00ff */
[----:B------:R-:W-:Y:S01]  /*5be0*/  ULDC UR4, c[0x0][0x600] ;  /* 0x0001800000047ab9 */ /* 0x000fe20000000800 */
[----:B------:R-:W-:Y:S01]  /*5bf0*/  IMAD.MOV.U32 R10, RZ, RZ, RZ ;  /* 0x000000ffff0a7224 */ /* 0x000fe200078e00ff */
[----:B------:R-:W-:Y:S01]  /*5c00*/  UMOV UR9, 0x1 ;  /* 0x0000000100097882 */ /* 0x000fe20000000000 */
[----:B------:R-:W-:-:S02]  /*5c10*/  UIADD3 UR15, UR7, 0x1, URZ ;  /* 0x00000001070f7890 */ /* 0x000fc4000fffe03f */
[----:B------:R-:W-:Y:S02]  /*5c20*/  ULOP3.LUT UR21, UR5, 0x2, URZ, 0xfc, !UPT ;  /* 0x0000000205157892 */ /* 0x000fe4000f8efc3f */
[----:B------:R-:W-:Y:S02]  /*5c30*/  UIADD3 UR4, UR4, -0x1, URZ ;  /* 0xffffffff04047890 */ /* 0x000fe4000fffe03f */
[----:B------:R-:W-:Y:S02]  /*5c40*/  USHF.L.U32 UR13, UR9, UR13, URZ ;  /* 0x0000000d090d7299 */ /* 0x000fe4000800063f */
[----:B------:R-:W-:Y:S01]  /*5c50*/  ULOP3.LUT UR14, URZ, UR8, URZ, 0x33, !UPT ;  /* 0x000000083f0e7292 */ /* 0x000fe2000f8e333f */
[----:B------:R-:W-:Y:S01]  /*5c60*/  ULDC.64 UR40, c[0x0][0x198] ;  /* 0x0000660000287ab9 */ /* 0x000fe20000000a00 */
[----:B0-----:R-:W-:-:S10]  /*5c70*/  LOP3.LUT R12, R12, 0x1, RZ, 0xc0, !PT ;  /* 0x000000010c0c7812 */ /* 0x001fd400078ec0ff */
.L_x_106:
[----:B------:R-:W-:-:S03]  /*5c80*/  UMOV UR8, 0xffffffff ;  /* 0xffffffff00087882 */ /* 0x000fc60000000000 */
[----:B------:R-:W-:Y:S05]  /*5c90*/  BRA.DIV UR8, `(.L_x_95) ;  /* 0x0000001208b07947 */ /* 0x000fea000b800000 */
[----:B------:R-:W-:-:S13]  /*5ca0*/  ELECT P1, URZ, PT ;  /* 0x00000000003f782f */ /* 0x000fda0003820000 */
.L_x_123:
[----:B------:R-:W0:Y:S01]  /*5cb0*/  LDC R5, c[0x0][0x28c] ;  /* 0x0000a300ff057b82 */ /* 0x000e220000000800 */
[----:B------:R-:W-:Y:S01]  /*5cc0*/  BSSY B1, `(.L_x_96) ;  /* 0x0000047000017945 */ /* 0x000fe20003800000 */
[----:B0-----:R-:W-:-:S13]  /*5cd0*/  ISETP.LT.OR P1, PT, R5, 0x1, !P1 ;  /* 0x000000010500780c */ /* 0x001fda0004f21670 */
[----:B------:R-:W-:Y:S05]  /*5ce0*/  @P1 BRA `(.L_x_97) ;  /* 0x0000000400101947 */ /* 0x000fea0003800000 */
[----:B------:R-:W-:Y:S02]  /*5cf0*/  IMAD R5, R3, 0x2, R12 ;  /* 0x0000000203057824 */ /* 0x000fe400078e020c */
[----:B------:R-:W-:Y:S02]  /*5d00*/  IMAD.SHL.U32 R7, R2, 0x40, RZ ;  /* 0x0000004002077824 */ /* 0x000fe400078e00ff */
[----:B------:R-:W-:Y:S02]  /*5d10*/  IMAD.MOV.U32 R15, RZ, RZ, RZ ;  /* 0x000000ffff0f7224 */ /* 0x000fe400078e00ff */
[----:B------:R-:W-:Y:S02]  /*5d20*/  IMAD.U32 R17, RZ, RZ, UR15 ;  /* 0x0000000fff117e24 */ /* 0x000fe4000f8e00ff */
[----:B------:R-:W-:Y:S02]  /*5d30*/  IMAD.MOV.U32 R2, RZ, RZ, R11 ;  /* 0x000000ffff027224 */ /* 0x000fe400078e000b */
[----:B------:R-:W-:-:S02]  /*5d40*/  IMAD.MOV.U32 R3, RZ, RZ, R10 ;  /* 0x000000ffff037224 */ /* 0x000fc400078e000a */
[----:B------:R-:W-:-:S07]  /*5d50*/  IMAD R8, R5, 0x18, RZ ;  /* 0x0000001805087824 */ /* 0x000fce00078e02ff */
.L_x_101:
[----:B------:R-:W0:Y:S01]  /*5d60*/  S2R R6, SR_CgaCtaId ;  /* 0x0000000000067919 */ /* 0x000e220000008800 */
[----:B------:R-:W-:-:S04]  /*5d70*/  MOV R5, 0x400 ;  /* 0x0000040000057802 */ /* 0x000fc80000000f00 */
[----:B0-----:R-:W-:Y:S02]  /*5d80*/  LEA R16, R6, R5, 0x18 ;  /* 0x0000000506107211 */ /* 0x001fe400078ec0ff */
[----:B------:R-:W-:Y:S01]  /*5d90*/  SHF.L.U32 R5, R2, 0x1f, RZ ;  /* 0x0000001f02057819 */ /* 0x000fe200000006ff */
[----:B------:R-:W0:Y:S02]  /*5da0*/  @!P3 LDC R6, c[0x0][0x500] ;  /* 0x00014000ff06bb82 */ /* 0x000e240000000800 */
[----:B------:R-:W-:-:S04]  /*5db0*/  IMAD R14, R3, 0x8, R16 ;  /* 0x00000008030e7824 */ /* 0x000fc800078e0210 */
[----:B------:R-:W1:Y:S02]  /*5dc0*/  SYNCS.PHASECHK.TRANS64.TRYWAIT P1, [R14+URZ+0x40], R5 ;  /* 0x000040050e0075a7 */ /* 0x000e64000802017f */
[----:B-1----:R-:W-:Y:S05]  /*5dd0*/  @!P1 BRA `(.L_x_98) ;  /* 0x0000001000809947 */ /* 0x002fea0003800000 */
.L_x_124:
[----:B------:R-:W-:Y:S01]  /*5de0*/  UPRMT UR8, UR21, 0x9910, URZ ;  /* 0x0000991015087896 */ /* 0x000fe2000800003f */
[----:B0-----:R0:W-:Y:S03]  /*5df0*/  @!P3 SYNCS.ARRIVE.TRANS64 RZ, [R14+URZ], R6 ;  /* 0x000000060effb9a7 */ /* 0x0011e6000800003f */
[----:B------:R-:W-:-:S06]  /*5e00*/  UISETP.NE.AND UP0, UPT, UR8, 0x2, UPT ;  /* 0x000000020800788c */ /* 0x000fcc000bf05270 */
[----:B------:R-:W-:-:S13]  /*5e10*/  PLOP3.LUT P1, PT, PT, PT, UP0, 0x80, 0x0 ;  /* 0x000000000000781c */ /* 0x000fda0003f2f008 */
[----:B0-----:R-:W-:Y:S05]  /*5e20*/  @P1 BRA `(.L_x_99) ;  /* 0x0000000000041947 */ /* 0x001fea0003800000 */
[----:B------:R-:W-:Y:S01]  /*5e30*/  BPT.TRAP 0x1 ;  /* 0x000000040000795c */ /* 0x000fe20000300000 */
.L_x_99:
[----:B------:R-:W-:Y:S05]  /*5e40*/  @P0 BRA `(.L_x_100) ;  /* 0x0000000000040947 */ /* 0x000fea0003800000 */
[----:B------:R-:W-:Y:S01]  /*5e50*/  BPT.TRAP 0x1 ;  /* 0x000000040000795c */ /* 0x000fe20000300000 */
.L_x_100:
[----:B-1----:R-:W-:Y:S01]  /*5e60*/  IMAD R5, R3, 0x4, R12 ;  /* 0x0000000403057824 */ /* 0x002fe200078e020c */
[----:B------:R-:W-:Y:S01]  /*5e70*/  R2UR UR34, R15 ;  /* 0x000000000f2272ca */ /* 0x000fe200000e0000 */
[----:B------:R-:W-:Y:S01]  /*5e80*/  VIADD R17, R17, 0xffffffff ;  /* 0xffffffff11117836 */ /* 0x000fe20000000000 */
[----:B------:R-:W-:Y:S01]  /*5e90*/  R2UR UR33, R14 ;  /* 0x000000000e2172ca */ /* 0x000fe200000e0000 */
[--C-:B------:R-:W-:Y:S01]  /*5ea0*/  IMAD R5, R5, 0xc00, R16.reuse ;  /* 0x00000c0005057824 */ /* 0x100fe200078e0210 */
[----:B------:R-:W-:Y:S01]  /*5eb0*/  R2UR UR36, R4 ;  /* 0x00000000042472ca */ /* 0x000fe200000e0000 */
[----:B------:R-:W-:Y:S01]  /*5ec0*/  IMAD R16, R3, 0x4000, R16 ;  /* 0x0000400003107824 */ /* 0x000fe200078e0210 */
[----:B------:R-:W-:Y:S01]  /*5ed0*/  R2UR UR35, R7 ;  /* 0x00000000072372ca */ /* 0x000fe200000e0000 */
[----:B------:R-:W-:Y:S01]  /*5ee0*/  UIADD3 UR22, UP0, UR40, 0xf0, URZ ;  /* 0x000000f028167890 */ /* 0x000fe2000ff1e03f */
[----:B------:R-:W-:Y:S01]  /*5ef0*/  R2UR UR8, R5 ;  /* 0x00000000050872ca */ /* 0x000fe200000e0000 */
[----:B------:R-:W-:Y:S01]  /*5f00*/  UIADD3 UR42, UP1, UR40, 0x1f0, URZ ;  /* 0x000001f0282a7890 */ /* 0x000fe2000ff3e03f */
[----:B------:R-:W-:Y:S01]  /*5f10*/  R2UR UR24, R16 ;  /* 0x00000000101872ca */ /* 0x000fe200000e0000 */
[----:B------:R-:W-:Y:S01]  /*5f20*/  UIADD3.X UR23, URZ, UR41, URZ, UP0, !UPT ;  /* 0x000000293f177290 */ /* 0x000fe200087fe43f */
[----:B------:R-:W-:Y:S01]  /*5f30*/  R2UR UR19, R8 ;  /* 0x00000000081372ca */ /* 0x000fe200000e0000 */
[----:B------:R-:W-:Y:S01]  /*5f40*/  UIADD3 UR26, UR34, 0x80, URZ ;  /* 0x00000080221a7890 */ /* 0x000fe2000fffe03f */
[----:B------:R-:W-:Y:S01]  /*5f50*/  ISETP.GT.AND P2, PT, R17, 0x1, PT ;  /* 0x000000011100780c */ /* 0x000fe20003f44270 */
[----:B------:R-:W-:Y:S01]  /*5f60*/  UIADD3.X UR43, URZ, UR41, URZ, UP1, !UPT ;  /* 0x000000293f2b7290 */ /* 0x000fe20008ffe43f */
[----:B------:R-:W-:Y:S01]  /*5f70*/  VIADD R3, R3, 0x1 ;  /* 0x0000000103037836 */ /* 0x000fe20000000000 */
[----:B------:R-:W-:Y:S01]  /*5f80*/  UMOV UR38, 0x0 ;  /* 0x0000000000267882 */ /* 0x000fe20000000000 */
[----:B------:R-:W-:Y:S01]  /*5f90*/  UMOV UR39, 0x10000000 ;  /* 0x1000000000277882 */ /* 0x000fe20000000000 */
[----:B------:R-:W-:Y:S01]  /*5fa0*/  UMOV UR25, UR33 ;  /* 0x0000002100197c82 */ /* 0x000fe20008000000 */
[----:B------:R-:W-:Y:S01]  /*5fb0*/  UMOV UR28, UR36 ;  /* 0x00000024001c7c82 */ /* 0x000fe20008000000 */
[----:B------:R-:W-:Y:S01]  /*5fc0*/  UIADD3 UR16, UR8, 0x20180, URZ ;  /* 0x0002018008107890 */ /* 0x000fe2000fffe03f */
[----:B------:R-:W-:Y:S01]  /*5fd0*/  ISETP.NE.AND P1, PT, R3, 0x8, PT ;  /* 0x000000080300780c */ /* 0x000fe20003f25270 */
[----:B------:R-:W-:Y:S01]  /*5fe0*/  UIADD3 UR32, UR24, 0x180, URZ ;  /* 0x0000018018207890 */ /* 0x000fe2000fffe03f */
[----:B------:R-:W-:Y:S01]  /*5ff0*/  VIADD R15, R15, 0x100 ;  /* 0x000001000f0f7836 */ /* 0x000fe20000000000 */
[----:B------:R-:W-:Y:S01]  /*6000*/  UIADD3 UR24, UR24, 0x2180, URZ ;  /* 0x0000218018187890 */ /* 0x000fe2000fffe03f */
[----:B------:R-:W-:Y:S01]  /*6010*/  SEL R5, RZ, 0x1, P1 ;  /* 0x00000001ff057807 */ /* 0x000fe20000800000 */
[----:B------:R-:W-:Y:S01]  /*6020*/  UIADD3 UR8, UR8, 0x21980, URZ ;  /* 0x0002198008087890 */ /* 0x000fe2000fffe03f */
[----:B------:R-:W-:Y:S01]  /*6030*/  SEL R3, R3, RZ, P1 ;  /* 0x000000ff03037207 */ /* 0x000fe20000800000 */
[----:B------:R-:W-:Y:S01]  /*6040*/  UMOV UR27, UR35 ;  /* 0x00000023001b7c82 */ /* 0x000fe20008000000 */
[----:B------:R-:W-:Y:S01]  /*6050*/  UMOV UR29, 0x30000 ;  /* 0x00030000001d7882 */ /* 0x000fe20000000000 */
[----:B------:R-:W-:Y:S01]  /*6060*/  UMOV UR17, UR33 ;  /* 0x0000002100117c82 */ /* 0x000fe20008000000 */
[----:B------:R-:W-:Y:S01]  /*6070*/  UMOV UR18, UR34 ;  /* 0x0000002200127c82 */ /* 0x000fe20008000000 */
[----:B------:R-:W-:Y:S01]  /*6080*/  UMOV UR20, UR36 ;  /* 0x0000002400147c82 */ /* 0x000fe20008000000 */
[----:B------:R0:W-:Y:S01]  /*6090*/  UTMALDG.3D [UR32], [UR22], desc[UR38] ;  /* 0x00002620160075b4 */ /* 0x0001e20008011000 */
[----:B------:R-:W-:Y:S01]  /*60a0*/  UMOV UR9, UR33 ;  /* 0x0000002100097c82 */ /* 0x000fe20008000000 */
[----:B------:R-:W-:Y:S01]  /*60b0*/  UMOV UR11, UR19 ;  /* 0x00000013000b7c82 */ /* 0x000fe20008000000 */
[----:B------:R-:W-:Y:S01]  /*60c0*/  UMOV UR12, UR36 ;  /* 0x00000024000c7c82 */ /* 0x000fe20008000000 */
[----:B------:R-:W-:Y:S01]  /*60d0*/  UMOV UR10, UR26 ;  /* 0x0000001a000a7c82 */ /* 0x000fe20008000000 */
[----:B------:R-:W-:Y:S01]  /*60e0*/  LOP3.LUT R2, R2, R5, RZ, 0x3c, !PT ;  /* 0x0000000502027212 */ /* 0x000fe200078e3cff */
[----:B------:R0:W-:Y:S01]  /*60f0*/  UTMALDG.3D [UR24], [UR22], desc[UR38] ;  /* 0x00002618160075b4 */ /* 0x0001e20008011000 */
[----:B------:R0:W-:Y:S01]  /*6100*/  UTMALDG.3D.MULTICAST [UR16], [UR42], UR29, desc[UR38] ;  /* 0x000026102a0073b4 */ /* 0x0001e2000801181d */
[----:B------:R0:W-:Y:S02]  /*6110*/  UTMALDG.3D.MULTICAST [UR8], [UR42], UR29, desc[UR38] ;  /* 0x000026082a0073b4 */ /* 0x0001e4000801181d */
[----:B0-----:R-:W-:Y:S05]  /*6120*/  @P2 BRA `(.L_x_101) ;  /* 0xfffffffc000c2947 */ /* 0x001fea000383ffff */
.L_x_97:
[----:B------:R-:W-:Y:S05]  /*6130*/  BSYNC B1 ;  /* 0x0000000000017941 */ /* 0x000fea0003800000 */
.L_x_96:
[----:B------:R-:W-:Y:S01]  /*6140*/  LOP3.LUT P4, RZ, R13, 0xff, RZ, 0xc0, !PT ;  /* 0x000000ff0dff7812 */ /* 0x000fe2000788c0ff */
[----:B------:R-:W-:Y:S01]  /*6150*/  VIADD R10, R10, UR7 ;  /* 0x000000070a0a7c36 */ /* 0x000fe20008000000 */
[----:B------:R-:W-:Y:S01]  /*6160*/  ULDC.64 UR8, c[0x0][0x650] ;  /* 0x0001940000087ab9 */ /* 0x000fe20000000a00 */
[----:B------:R-:W-:Y:S01]  /*6170*/  BSSY B1, `(.L_x_102) ;  /* 0x0000070000017945 */ /* 0x000fe20003800000 */
[----:B------:R-:W-:Y:S02]  /*6180*/  PRMT R5, RZ, 0x7610, R5 ;  /* 0x00007610ff057816 */ /* 0x000fe40000000005 */
[----:B------:R-:W-:Y:S02]  /*6190*/  SHF.R.U32.HI R2, RZ, 0x3, R10 ;  /* 0x00000003ff027819 */ /* 0x000fe4000001160a */
[----:B------:R-:W-:Y:S02]  /*61a0*/  ISETP.GT.U32.AND P1, PT, R10, 0x7, PT ;  /* 0x000000070a00780c */ /* 0x000fe40003f24070 */
[----:B------:R-:W-:-:S02]  /*61b0*/  LOP3.LUT R2, R2, 0x1, RZ, 0xc0, !PT ;  /* 0x0000000102027812 */ /* 0x000fc400078ec0ff */
[----:B------:R-:W-:Y:S01]  /*61c0*/  LOP3.LUT R10, R10, 0x7, RZ, 0xc0, !PT ;  /* 0x000000070a0a7812 */ /* 0x000fe200078ec0ff */
[----:B------:R-:W0:Y:S01]  /*61d0*/  @P4 S2R R4, SR_CgaCtaId ;  /* 0x0000000000044919 */ /* 0x000e220000008800 */
[----:B------:R-:W-:Y:S02]  /*61e0*/  @P4 MOV R3, 0x400 ;  /* 0x0000040000034802 */ /* 0x000fe40000000f00 */
[----:B------:R-:W-:Y:S02]  /*61f0*/  ISETP.NE.U32.AND P2, PT, R2, 0x1, PT ;  /* 0x000000010200780c */ /* 0x000fe40003f45070 */
[----:B------:R-:W-:Y:S02]  /*6200*/  PRMT R13, RZ, 0x7610, R13 ;  /* 0x00007610ff0d7816 */ /* 0x000fe4000000000d */
[----:B0-----:R-:W-:Y:S01]  /*6210*/  @P4 LEA R3, R4, R3, 0x18 ;  /* 0x0000000304034211 */ /* 0x001fe200078ec0ff */
[----:B------:R-:W-:-:S03]  /*6220*/  IMAD.U32 R4, RZ, RZ, UR7 ;  /* 0x00000007ff047e24 */ /* 0x000fc6000f8e00ff */
[----:B------:R0:W-:Y:S01]  /*6230*/  @P4 SYNCS.ARRIVE.TRANS64.A1T0 RZ, [R3+URZ+0xb8], RZ ;  /* 0x0000b8ff03ff49a7 */ /* 0x0001e2000810003f */
[----:B------:R-:W-:Y:S02]  /*6240*/  IADD3 R0, P4, R0, UR30, RZ ;  /* 0x0000001e00007c10 */ /* 0x000fe4000ff9e0ff */
[----:B------:R-:W-:Y:S02]  /*6250*/  ISETP.LT.U32.AND P1, PT, R4, 0x8, P1 ;  /* 0x000000080400780c */ /* 0x000fe40000f21070 */
[----:B------:R-:W-:Y:S02]  /*6260*/  IADD3.X R9, R9, UR6, RZ, P4, !PT ;  /* 0x0000000609097c10 */ /* 0x000fe4000a7fe4ff */
[----:B------:R-:W-:Y:S02]  /*6270*/  ISETP.GE.U32.AND P4, PT, R0, UR8, PT ;  /* 0x0000000800007c0c */ /* 0x000fe4000bf86070 */
[----:B------:R-:W-:Y:S02]  /*6280*/  SEL R2, RZ, 0x1, !P1 ;  /* 0x00000001ff027807 */ /* 0x000fe40004800000 */
[----:B------:R-:W-:-:S02]  /*6290*/  ISETP.GE.U32.AND.EX P1, PT, R9, UR9, PT, P4 ;  /* 0x0000000909007c0c */ /* 0x000fc4000bf26140 */
[----:B------:R-:W-:Y:S01]  /*62a0*/  ISETP.GT.U32.AND P2, PT, R4, 0x7, !P2 ;  /* 0x000000070400780c */ /* 0x000fe20005744070 */
[----:B------:R-:W-:-:S03]  /*62b0*/  IMAD.MOV.U32 R4, RZ, RZ, -0x1 ;  /* 0xffffffffff047424 */ /* 0x000fc600078e00ff */
[----:B0-----:R-:W-:-:S04]  /*62c0*/  SEL R3, RZ, 0x1, !P2 ;  /* 0x00000001ff037807 */ /* 0x001fc80005000000 */
[----:B------:R-:W-:Y:S01]  /*62d0*/  LOP3.LUT R11, R3, R11, R2, 0x96, !PT ;  /* 0x0000000b030b7212 */ /* 0x000fe200078e9602 */
[----:B------:R-:W-:Y:S02]  /*62e0*/  IMAD.MOV.U32 R2, RZ, RZ, -0x1 ;  /* 0xffffffffff027424 */ /* 0x000fe400078e00ff */
[----:B------:R-:W-:Y:S01]  /*62f0*/  IMAD.MOV.U32 R3, RZ, RZ, -0x1 ;  /* 0xffffffffff037424 */ /* 0x000fe200078e00ff */
[----:B------:R-:W-:Y:S06]  /*6300*/  @P1 BRA `(.L_x_103) ;  /* 0x0000000400581947 */ /* 0x000fec0003800000 */
[----:B------:R-:W0:Y:S01]  /*6310*/  S2UR UR8, SR_CTAID.X ;  /* 0x00000000000879c3 */ /* 0x000e220000002500 */
[----:B------:R-:W-:Y:S01]  /*6320*/  ULDC.64 UR10, c[0x0][0x628] ;  /* 0x00018a00000a7ab9 */ /* 0x000fe20000000a00 */
[----:B------:R-:W-:Y:S01]  /*6330*/  ULDC UR9, c[0x0][0x150] ;  /* 0x0000540000097ab9 */ /* 0x000fe20000000800 */
[----:B------:R-:W-:Y:S01]  /*6340*/  ISETP.NE.U32.AND P1, PT, RZ, UR10, PT ;  /* 0x0000000aff007c0c */ /* 0x000fe2000bf25070 */
[----:B------:R-:W-:Y:S01]  /*6350*/  ULDC UR12, c[0x0][0x630] ;  /* 0x00018c00000c7ab9 */ /* 0x000fe20000000800 */
[----:B------:R-:W-:Y:S01]  /*6360*/  ULDC UR17, c[0x0][0x154] ;  /* 0x0000550000117ab9 */ /* 0x000fe20000000800 */
[----:B------:R-:W-:Y:S01]  /*6370*/  IMAD.MOV.U32 R2, RZ, RZ, R0 ;  /* 0x000000ffff027224 */ /* 0x000fe200078e0000 */
[----:B------:R-:W-:Y:S01]  /*6380*/  ISETP.NE.AND.EX P1, PT, RZ, UR11, PT, P1 ;  /* 0x0000000bff007c0c */ /* 0x000fe2000bf25310 */
[----:B------:R-:W1:Y:S01]  /*6390*/  S2UR UR16, SR_CTAID.Y ;  /* 0x00000000001079c3 */ /* 0x000e620000002600 */
[----:B0-----:R-:W-:-:S05]  /*63a0*/  I2FP.F32.U32 R3, UR8 ;  /* 0x0000000800037c45 */ /* 0x001fca0008201000 */
[----:B------:R-:W-:Y:S01]  /*63b0*/  FMUL R8, R3, UR9 ;  /* 0x0000000903087c20 */ /* 0x000fe20008400000 */
[----:B------:R-:W-:-:S05]  /*63c0*/  IMAD.MOV.U32 R3, RZ, RZ, R9 ;  /* 0x000000ffff037224 */ /* 0x000fca00078e0009 */
[----:B------:R-:W-:Y:S05]  /*63d0*/  @!P1 BRA `(.L_x_104) ;  /* 0x0000000000289947 */ /* 0x000fea0003800000 */
[----:B------:R-:W-:Y:S02]  /*63e0*/  ULDC UR9, c[0x0][0x634] ;  /* 0x00018d0000097ab9 */ /* 0x000fe40000000800 */
[----:B------:R-:W-:-:S05]  /*63f0*/  IADD3 R7, P1, R0, UR9, RZ ;  /* 0x0000000900077c10 */ /* 0x000fca000ff3e0ff */
[----:B------:R-:W-:-:S04]  /*6400*/  IMAD.X R15, RZ, RZ, R9, P1 ;  /* 0x000000ffff0f7224 */ /* 0x000fc800008e0609 */
[----:B------:R-:W-:-:S04]  /*6410*/  IMAD.WIDE.U32 R4, R15, UR10, RZ ;  /* 0x0000000a0f047c25 */ /* 0x000fc8000f8e00ff */
[----:B------:R-:W-:-:S04]  /*6420*/  IMAD.WIDE.U32 R4, P1, R7, UR11, R4 ;  /* 0x0000000b07047c25 */ /* 0x000fc8000f820004 */
[----:B------:R-:W-:-:S04]  /*6430*/  IMAD.WIDE.U32 R6, R7, UR10, RZ ;  /* 0x0000000a07067c25 */ /* 0x000fc8000f8e00ff */
[----:B------:R-:W-:Y:S01]  /*6440*/  IMAD.X R3, RZ, RZ, RZ, P1 ;  /* 0x000000ffff037224 */ /* 0x000fe200008e06ff */
[----:B------:R-:W-:Y:S01]  /*6450*/  IADD3 RZ, P1, R7, R4, RZ ;  /* 0x0000000407ff7210 */ /* 0x000fe20007f3e0ff */
[----:B------:R-:W-:-:S04]  /*6460*/  IMAD.MOV.U32 R2, RZ, RZ, R5 ;  /* 0x000000ffff027224 */ /* 0x000fc800078e0005 */
[----:B------:R-:W-:-:S08]  /*6470*/  IMAD.WIDE.U32.X R2, R15, UR11, R2, P1 ;  /* 0x0000000b0f027c25 */ /* 0x000fd000088e0402 */
.L_x_104:
[--C-:B------:R-:W-:Y:S01]  /*6480*/  SHF.R.U64 R14, R2, UR12, R3.reuse ;  /* 0x0000000c020e7c19 */ /* 0x100fe20008001203 */
[----:B------:R0:W2:Y:S01]  /*6490*/  F2I.U32.TRUNC.NTZ R7, R8 ;  /* 0x0000000800077305 */ /* 0x0000a2000020f000 */
[----:B------:R-:W-:Y:S01]  /*64a0*/  SHF.R.U32.HI R2, RZ, UR12, R3 ;  /* 0x0000000cff027c19 */ /* 0x000fe20008011603 */
[----:B------:R-:W-:Y:S01]  /*64b0*/  ULDC.64 UR10, c[0x0][0x620] ;  /* 0x00018800000a7ab9 */ /* 0x000fe20000000a00 */
[----:B------:R-:W-:Y:S01]  /*64c0*/  IADD3 R5, P1, RZ, -R14, RZ ;  /* 0x8000000eff057210 */ /* 0x000fe20007f3e0ff */
[----:B------:R-:W-:Y:S01]  /*64d0*/  ULDC.64 UR18, c[0x0][0x640] ;  /* 0x0001900000127ab9 */ /* 0x000fe20000000a00 */
[----:B-1----:R-:W-:Y:S01]  /*64e0*/  I2FP.F32.U32 R4, UR16 ;  /* 0x0000001000047c45 */ /* 0x002fe20008201000 */
[----:B------:R-:W-:Y:S02]  /*64f0*/  ULDC UR12, c[0x0][0x658] ;  /* 0x00019600000c7ab9 */ /* 0x000fe40000000800 */
[----:B------:R-:W-:Y:S01]  /*6500*/  IMAD.X R2, RZ, RZ, ~R2, P1 ;  /* 0x000000ffff027224 */ /* 0x000fe200008e0e02 */
[----:B------:R-:W-:Y:S01]  /*6510*/  ISETP.NE.U32.AND P1, PT, RZ, UR18, PT ;  /* 0x00000012ff007c0c */ /* 0x000fe2000bf25070 */
[----:B------:R-:W-:Y:S01]  /*6520*/  FMUL R6, R4, UR17 ;  /* 0x0000001104067c20 */ /* 0x000fe20008400000 */
[----:B0-----:R-:W-:Y:S01]  /*6530*/  IMAD.MOV.U32 R8, RZ, RZ, R0 ;  /* 0x000000ffff087224 */ /* 0x001fe200078e0000 */
[----:B------:R-:W-:Y:S01]  /*6540*/  ULDC UR17, c[0x0][0x648] ;  /* 0x0001920000117ab9 */ /* 0x000fe20000000800 */
[----:B------:R-:W-:Y:S01]  /*6550*/  IMAD R4, R2, UR10, RZ ;  /* 0x0000000a02047c24 */ /* 0x000fe2000f8e02ff */
[----:B------:R-:W-:Y:S01]  /*6560*/  ISETP.NE.AND.EX P1, PT, RZ, UR19, PT, P1 ;  /* 0x00000013ff007c0c */ /* 0x000fe2000bf25310 */
[----:B------:R-:W-:Y:S01]  /*6570*/  IMAD.WIDE.U32 R2, R5, UR10, R8 ;  /* 0x0000000a05027c25 */ /* 0x000fe2000f8e0008 */
[----:B------:R-:W0:Y:S01]  /*6580*/  F2I.U32.TRUNC.NTZ R6, R6 ;  /* 0x0000000600067305 */ /* 0x000e22000020f000 */
[----:B------:R-:W1:Y:S01]  /*6590*/  LDC R8, c[0x0][0x610] ;  /* 0x00018400ff087b82 */ /* 0x000e620000000800 */
[----:B--2---:R-:W-:Y:S01]  /*65a0*/  R2UR UR9, R7 ;  /* 0x00000000070972ca */ /* 0x004fe200000e0000 */
[----:B------:R-:W-:Y:S01]  /*65b0*/  IMAD R5, R5, UR11, R4 ;  /* 0x0000000b05057c24 */ /* 0x000fe2000f8e0204 */
[----:B------:R-:W-:-:S03]  /*65c0*/  ULDC UR10, c[0x0][0x618] ;  /* 0x00018600000a7ab9 */ /* 0x000fc60000000800 */
[----:B------:R-:W-:-:S05]  /*65d0*/  IMAD.IADD R3, R3, 0x1, R5 ;  /* 0x0000000103037824 */ /* 0x000fca00078e0205 */
[--C-:B------:R-:W-:Y:S02]  /*65e0*/  SHF.R.U64 R16, R2, UR10, R3.reuse ;  /* 0x0000000a02107c19 */ /* 0x100fe40008001203 */
[----:B------:R-:W-:Y:S01]  /*65f0*/  SHF.R.U32.HI R3, RZ, UR10, R3 ;  /* 0x0000000aff037c19 */ /* 0x000fe20008011603 */
[----:B------:R-:W-:Y:S01]  /*6600*/  ULDC UR10, c[0x0][0x608] ;  /* 0x00018200000a7ab9 */ /* 0x000fe20000000800 */
[----:B0-----:R-:W-:Y:S02]  /*6610*/  R2UR UR11, R6 ;  /* 0x00000000060b72ca */ /* 0x001fe400000e0000 */
[--C-:B------:R-:W-:Y:S02]  /*6620*/  SHF.R.U64 R17, R16, UR10, R3.reuse ;  /* 0x0000000a10117c19 */ /* 0x100fe40008001203 */
[----:B------:R-:W-:Y:S01]  /*6630*/  SHF.R.U32.HI R2, RZ, UR10, R3 ;  /* 0x0000000aff027c19 */ /* 0x000fe20008011603 */
[----:B------:R-:W-:-:S03]  /*6640*/  UIADD3 UR10, -UR9, URZ, URZ ;  /* 0x0000003f090a7290 */ /* 0x000fc6000fffe13f */
[--C-:B------:R-:W-:Y:S01]  /*6650*/  SHF.R.U64 R19, R17, UR12, R2.reuse ;  /* 0x0000000c11137c19 */ /* 0x100fe20008001202 */
[----:B------:R-:W-:Y:S01]  /*6660*/  ULDC UR9, c[0x0][0x144] ;  /* 0x0000510000097ab9 */ /* 0x000fe20000000800 */
[----:B------:R-:W-:-:S03]  /*6670*/  SHF.R.U32.HI R3, RZ, UR12, R2 ;  /* 0x0000000cff037c19 */ /* 0x000fc60008011602 */
[----:B------:R-:W-:Y:S01]  /*6680*/  IMAD.MOV.U32 R2, RZ, RZ, R19 ;  /* 0x000000ffff027224 */ /* 0x000fe200078e0013 */
[----:B------:R-:W-:Y:S06]  /*6690*/  @!P1 BRA `(.L_x_105) ;  /* 0x0000000000289947 */ /* 0x000fec0003800000 */
        /* <DEDUP_REMOVED lines=10> */
.L_x_105:
[----:B------:R-:W-:Y:S01]  /*6740*/  UIADD3 UR11, -UR11, URZ, URZ ;  /* 0x0000003f0b0b7290 */ /* 0x000fe2000fffe13f */
[----:B------:R-:W-:Y:S01]  /*6750*/  SHF.R.U64 R3, R2, UR17, R3 ;  /* 0x0000001102037c19 */ /* 0x000fe20008001203 */
[----:B------:R-:W-:Y:S01]  /*6760*/  UIMAD UR8, UR9, UR10, UR8 ;  /* 0x0000000a090872a4 */ /* 0x000fe2000f8e0208 */
[----:B------:R-:W-:Y:S01]  /*6770*/  LOP3.LUT R2, R17, UR14, RZ, 0xc0, !PT ;  /* 0x0000000e11027c12 */ /* 0x000fe2000f8ec0ff */
[----:B------:R-:W-:Y:S01]  /*6780*/  IMAD.MOV.U32 R5, RZ, RZ, 0x1 ;  /* 0x00000001ff057424 */ /* 0x000fe200078e00ff */
[----:B------:R-:W-:Y:S01]  /*6790*/  ULDC UR9, c[0x0][0x148] ;  /* 0x0000520000097ab9 */ /* 0x000fe20000000800 */
[----:B------:R-:W-:Y:S01]  /*67a0*/  IMAD.MOV R4, RZ, RZ, -R3 ;  /* 0x000000ffff047224 */ /* 0x000fe200078e0a03 */
[----:B------:R-:W-:Y:S01]  /*67b0*/  @UP2 UIMAD UR8, UR9, UR11, UR16 ;  /* 0x0000000b090822a4 */ /* 0x000fe2000f8e0210 */
[----:B------:R-:W-:Y:S01]  /*67c0*/  IMAD R3, R3, UR13, R2 ;  /* 0x0000000d03037c24 */ /* 0x000fe2000f8e0202 */
[----:B------:R-:W-:Y:S01]  /*67d0*/  LOP3.LUT R7, R16, UR4, RZ, 0xc0, !PT ;  /* 0x0000000410077c12 */ /* 0x000fe2000f8ec0ff */
[----:B------:R-:W-:Y:S01]  /*67e0*/  ULDC UR9, c[0x0][0x638] ;  /* 0x00018e0000097ab9 */ /* 0x000fe20000000800 */
[----:B------:R-:W-:Y:S01]  /*67f0*/  PLOP3.LUT P1, PT, PT, PT, UP2, 0x80, 0x0 ;  /* 0x000000000000781c */ /* 0x000fe20003f2f028 */
[----:B------:R-:W-:-:S02]  /*6800*/  IMAD R2, R4, UR9, R19 ;  /* 0x0000000904027c24 */ /* 0x000fc4000f8e0213 */
[----:B-1----:R-:W-:Y:S01]  /*6810*/  IMAD R8, R3, R8, UR8 ;  /* 0x0000000803087e24 */ /* 0x002fe2000f8e0208 */
[----:B------:R-:W-:Y:S01]  /*6820*/  ULDC UR8, c[0x0][0x600] ;  /* 0x0001800000087ab9 */ /* 0x000fe20000000800 */
[----:B------:R-:W-:Y:S02]  /*6830*/  IMAD.MOV.U32 R4, RZ, RZ, R14 ;  /* 0x000000ffff047224 */ /* 0x000fe400078e000e */
[----:B------:R-:W-:-:S05]  /*6840*/  IMAD R7, R2, UR8, R7 ;  /* 0x0000000802077c24 */ /* 0x000fca000f8e0207 */
[----:B------:R-:W-:Y:S02]  /*6850*/  SEL R3, R7, R8, !P1 ;  /* 0x0000000807037207 */ /* 0x000fe40004800000 */
[----:B------:R-:W-:-:S07]  /*6860*/  SEL R2, R8, R7, !P1 ;  /* 0x0000000708027207 */ /* 0x000fce0004800000 */
.L_x_103:
[----:B------:R-:W-:Y:S05]  /*6870*/  BSYNC B1 ;  /* 0x0000000000017941 */ /* 0x000fea0003800000 */
.L_x_102:
[----:B------:R-:W-:-:S13]  /*6880*/  LOP3.LUT P1, RZ, R5, 0xff, RZ, 0xc0, !PT ;  /* 0x000000ff05ff7812 */ /* 0x000fda000782c0ff */
[----:B------:R-:W-:Y:S05]  /*6890*/  @P1 BRA `(.L_x_106) ;  /* 0xfffffff000f81947 */ /* 0x000fea000383ffff */
[----:B------:R-:W-:Y:S05]  /*68a0*/  BSYNC B0 ;  /* 0x0000000000007941 */ /* 0x000fea0003800000 */
.L_x_94:
[----:B------:R-:W-:-:S03]  /*68b0*/  UMOV UR8, 0xffffffff ;  /* 0xffffffff00087882 */ /* 0x000fc60000000000 */
[----:B------:R-:W-:Y:S05]  /*68c0*/  BRA.DIV UR8, `(.L_x_107) ;  /* 0x0000000608d87947 */ /* 0x000fea000b800000 */
[----:B------:R-:W-:-:S13]  /*68d0*/  ELECT P0, URZ, PT ;  /* 0x00000000003f782f */ /* 0x000fda0003800000 */
.L_x_127:
[----:B------:R-:W-:Y:S04]  /*68e0*/  BSSY B0, `(.L_x_108) ;  /* 0x0000050000007945 */ /* 0x000fe80003800000 */
[----:B------:R-:W-:Y:S05]  /*68f0*/  @!P0 BRA `(.L_x_109) ;  /* 0x0000000400388947 */ /* 0x000fea0003800000 */
[----:B------:R-:W-:-:S04]  /*6900*/  ULOP3.LUT UR8, UR5, 0x2, URZ, 0xfc, !UPT ;  /* 0x0000000205087892 */ /* 0x000fc8000f8efc3f */
[----:B------:R-:W-:-:S06]  /*6910*/  UISETP.NE.AND UP0, UPT, UR8, 0x3, UPT ;  /* 0x000000030800788c */ /* 0x000fcc000bf05270 */
[----:B------:R-:W-:-:S13]  /*6920*/  PLOP3.LUT P0, PT, PT, PT, UP0, 0x80, 0x0 ;  /* 0x000000000000781c */ /* 0x000fda0003f0f008 */
[----:B------:R-:W-:Y:S05]  /*6930*/  @!P0 BRA `(.L_x_110) ;  /* 0x0000000000048947 */ /* 0x000fea0003800000 */
[----:B------:R-:W-:Y:S01]  /*6940*/  BPT.TRAP 0x1 ;  /* 0x000000040000795c */ /* 0x000fe20000300000 */
.L_x_110:
[----:B------:R-:W0:Y:S01]  /*6950*/  S2R R3, SR_CgaCtaId ;  /* 0x0000000000037919 */ /* 0x000e220000008800 */
[----:B------:R-:W-:Y:S02]  /*6960*/  MOV R0, 0x400 ;  /* 0x0000040000007802 */ /* 0x000fe40000000f00 */
[----:B------:R-:W-:Y:S02]  /*6970*/  SHF.L.U32 R2, R11, 0x1f, RZ ;  /* 0x0000001f0b027819 */ /* 0x000fe400000006ff */
[----:B0-----:R-:W-:-:S05]  /*6980*/  LEA R3, R3, R0, 0x18 ;  /* 0x0000000003037211 */ /* 0x001fca00078ec0ff */
[----:B------:R-:W-:-:S04]  /*6990*/  VIADD R3, R3, 0x40 ;  /* 0x0000004003037836 */ /* 0x000fc80000000000 */
[C---:B------:R-:W-:Y:S02]  /*69a0*/  IMAD R5, R10.reuse, 0x8, R3 ;  /* 0x000000080a057824 */ /* 0x040fe400078e0203 */
[----:B------:R-:W-:Y:S02]  /*69b0*/  VIADD R10, R10, 0x1 ;  /* 0x000000010a0a7836 */ /* 0x000fe40000000000 */
[----:B------:R-:W0:Y:S03]  /*69c0*/  SYNCS.PHASECHK.TRANS64.TRYWAIT P0, [R5+URZ], R2 ;  /* 0x00000002050075a7 */ /* 0x000e26000800017f */
[----:B------:R-:W-:-:S04]  /*69d0*/  ISETP.NE.AND P1, PT, R10, 0x8, PT ;  /* 0x000000080a00780c */ /* 0x000fc80003f25270 */
[----:B------:R-:W-:Y:S02]  /*69e0*/  SEL R0, RZ, 0x1, P1 ;  /* 0x00000001ff007807 */ /* 0x000fe40000800000 */
[----:B------:R-:W-:Y:S02]  /*69f0*/  SEL R10, R10, RZ, P1 ;  /* 0x000000ff0a0a7207 */ /* 0x000fe40000800000 */
[----:B------:R-:W-:-:S03]  /*6a00*/  LOP3.LUT R11, R11, R0, RZ, 0x3c, !PT ;  /* 0x000000000b0b7212 */ /* 0x000fc600078e3cff */
[----:B------:R-:W-:Y:S01]  /*6a10*/  IMAD R7, R10, 0x8, R3 ;  /* 0x000000080a077824 */ /* 0x000fe200078e0203 */
[----:B------:R-:W-:Y:S01]  /*6a20*/  SHF.L.U32 R4, R11, 0x1f, RZ ;  /* 0x0000001f0b047819 */ /* 0x000fe200000006ff */
[----:B0-----:R-:W-:Y:S06]  /*6a30*/  @!P0 BRA `(.L_x_111) ;  /* 0x0000000400a08947 */ /* 0x001fec0003800000 */
.L_x_128:
[----:B------:R-:W1:Y:S01]  /*6a40*/  SYNCS.PHASECHK.TRANS64.TRYWAIT P0, [R7+URZ], R4 ;  /* 0x00000004070075a7 */ /* 0x000e62000800017f */
[----:B------:R-:W-:-:S05]  /*6a50*/  VIADD R0, R10, 0x1 ;  /* 0x000000010a007836 */ /* 0x000fca0000000000 */
[----:B------:R-:W-:-:S04]  /*6a60*/  ISETP.NE.AND P1, PT, R0, 0x8, PT ;  /* 0x000000080000780c */ /* 0x000fc80003f25270 */
[----:B0-----:R-:W-:Y:S02]  /*6a70*/  SEL R2, RZ, 0x1, P1 ;  /* 0x00000001ff027807 */ /* 0x001fe40000800000 */
[----:B------:R-:W-:Y:S02]  /*6a80*/  SEL R0, R0, RZ, P1 ;  /* 0x000000ff00007207 */ /* 0x000fe40000800000 */
[----:B------:R-:W-:-:S03]  /*6a90*/  LOP3.LUT R11, R11, R2, RZ, 0x3c, !PT ;  /* 0x000000020b0b7212 */ /* 0x000fc600078e3cff */
[----:B------:R-:W-:Y:S01]  /*6aa0*/  IMAD R6, R0, 0x8, R3 ;  /* 0x0000000800067824 */ /* 0x000fe200078e0203 */
[----:B------:R-:W-:Y:S01]  /*6ab0*/  SHF.L.U32 R5, R11, 0x1f, RZ ;  /* 0x0000001f0b057819 */ /* 0x000fe200000006ff */
[----:B-1----:R-:W-:Y:S06]  /*6ac0*/  @!P0 BRA `(.L_x_112) ;  /* 0x0000000400908947 */ /* 0x002fec0003800000 */
.L_x_129:
[----:B------:R-:W1:Y:S01]  /*6ad0*/  SYNCS.PHASECHK.TRANS64.TRYWAIT P0, [R6+URZ], R5 ;  /* 0x00000005060075a7 */ /* 0x000e62000800017f */
[----:B------:R-:W-:-:S05]  /*6ae0*/  VIADD R0, R0, 0x1 ;  /* 0x0000000100007836 */ /* 0x000fca0000000000 */
[----:B------:R-:W-:-:S04]  /*6af0*/  ISETP.NE.AND P1, PT, R0, 0x8, PT ;  /* 0x000000080000780c */ /* 0x000fc80003f25270 */
[----:B------:R-:W-:Y:S02]  /*6b00*/  SEL R2, RZ, 0x1, P1 ;  /* 0x00000001ff027807 */ /* 0x000fe40000800000 */
[----:B------:R-:W-:Y:S02]  /*6b10*/  SEL R0, R0, RZ, P1 ;  /* 0x000000ff00007207 */ /* 0x000fe40000800000 */
[----:B------:R-:W-:-:S03]  /*6b20*/  LOP3.LUT R11, R11, R2, RZ, 0x3c, !PT ;  /* 0x000000020b0b7212 */ /* 0x000fc600078e3cff */
[----:B0-----:R-:W-:Y:S01]  /*6b30*/  IMAD R7, R0, 0x8, R3 ;  /* 0x0000000800077824 */ /* 0x001fe200078e0203 */
[----:B------:R-:W-:Y:S01]  /*6b40*/  SHF.L.U32 R4, R11, 0x1f, RZ ;  /* 0x0000001f0b047819 */ /* 0x000fe200000006ff */
[----:B-1----:R-:W-:Y:S06]  /*6b50*/  @!P0 BRA `(.L_x_113) ;  /* 0x0000000400808947 */ /* 0x002fec0003800000 */
.L_x_130:
        /* <DEDUP_REMOVED lines=9> */
.L_x_131:
        /* <DEDUP_REMOVED lines=9> */
.L_x_132:
        /* <DEDUP_REMOVED lines=9> */
.L_x_133:
[----:B------:R-:W1:Y:S01]  /*6d10*/  SYNCS.PHASECHK.TRANS64.TRYWAIT P0, [R6+URZ], R5 ;  /* 0x00000005060075a7 */ /* 0x000e62000800017f */
[----:B------:R-:W-:-:S05]  /*6d20*/  VIADD R0, R0, 0x1 ;  /* 0x0000000100007836 */ /* 0x000fca0000000000 */
[----:B------:R-:W-:-:S04]  /*6d30*/  ISETP.NE.AND P1, PT, R0, 0x8, PT ;  /* 0x000000080000780c */ /* 0x000fc80003f25270 */
[----:B------:R-:W-:Y:S02]  /*6d40*/  SEL R2, RZ, 0x1, P1 ;  /* 0x00000001ff027807 */ /* 0x000fe40000800000 */
[----:B------:R-:W-:Y:S02]  /*6d50*/  SEL R0, R0, RZ, P1 ;  /* 0x000000ff00007207 */ /* 0x000fe40000800000 */
[----:B------:R-:W-:Y:S01]  /*6d60*/  LOP3.LUT R2, R11, R2, RZ, 0x3c, !PT ;  /* 0x000000020b027212 */ /* 0x000fe200078e3cff */
[----:B-1----:R-:W-:Y:S06]  /*6d70*/  @!P0 BRA `(.L_x_117) ;  /* 0x0000000400488947 */ /* 0x002fec0003800000 */
.L_x_134:
[----:B------:R-:W-:Y:S01]  /*6d80*/  IMAD R3, R0, 0x8, R3 ;  /* 0x0000000800037824 */ /* 0x000fe200078e0203 */
[----:B------:R-:W-:-:S07]  /*6d90*/  SHF.L.U32 R0, R2, 0x1f, RZ ;  /* 0x0000001f02007819 */ /* 0x000fce00000006ff */
.L_x_118:
[----:B--2---:R2:W3:Y:S02]  /*6da0*/  SYNCS.PHASECHK.TRANS64.TRYWAIT P0, [R3+URZ], R0 ;  /* 0x00000000030075a7 */ /* 0x0044e4000800017f */
[----:B---3--:R-:W-:Y:S05]  /*6db0*/  @!P0 NANOSLEEP.SYNCS 0x989680 ;  /* 0x009896800000895d */ /* 0x008fea0003900000 */
[----:B------:R-:W3:Y:S02]  /*6dc0*/  @!P0 SYNCS.PHASECHK.TRANS64 P0, [R3+URZ], R0 ;  /* 0x00000000030085a7 */ /* 0x000ee4000800007f */
[----:B---3--:R-:W-:Y:S05]  /*6dd0*/  @!P0 BRA `(.L_x_118) ;  /* 0xfffffffc00f08947 */ /* 0x008fea000383ffff */
.L_x_109:
[----:B------:R-:W-:Y:S05]  /*6de0*/  BSYNC B0 ;  /* 0x0000000000007941 */ /* 0x000fea0003800000 */
.L_x_108:
[----:B------:R-:W-:Y:S05]  /*6df0*/  EXIT ;  /* 0x000000000000794d */ /* 0x000fea0003800000 */
.L_x_19:
[----:B0-----:R0:W1:Y:S02]  /*6e00*/  SYNCS.PHASECHK.TRANS64.TRYWAIT P0, [R18+URZ+-0x8], R5 ;  /* 0xfffff805120075a7 */ /* 0x001064000800017f */
[----:B-1----:R-:W-:Y:S05]  /*6e10*/  @!P0 NANOSLEEP.SYNCS 0x989680 ;  /* 0x009896800000895d */ /* 0x002fea0003900000 */
[----:B------:R-:W1:Y:S02]  /*6e20*/  @!P0 SYNCS.PHASECHK.TRANS64 P0, [R18+URZ+-0x8], R5 ;  /* 0xfffff805120085a7 */ /* 0x000e64000800007f */
[----:B-1----:R-:W-:Y:S05]  /*6e30*/  @!P0 BRA `(.L_x_19) ;  /* 0xfffffffc00f08947 */ /* 0x002fea000383ffff */
[----:B------:R-:W-:Y:S05]  /*6e40*/  BRA `(.L_x_119) ;  /* 0xffffffa8009c7947 */ /* 0x000fea000383ffff */
.L_x_24:
[----:B-1----:R-:W-:-:S04]  /*6e50*/  IMAD.U32 R14, RZ, RZ, UR4 ;  /* 0x00000004ff0e7e24 */ /* 0x002fc8000f8e00ff */
[----:B------:R1:W4:Y:S03]  /*6e60*/  SYNCS.PHASECHK.TRANS64.TRYWAIT P0, [R14+URZ], R5 ;  /* 0x000000050e0075a7 */ /* 0x000326000800017f */
[----:B----4-:R-:W-:Y:S05]  /*6e70*/  @!P0 NANOSLEEP.SYNCS 0x989680 ;  /* 0x009896800000895d */ /* 0x010fea0003900000 */
[----:B------:R-:W4:Y:S02]  /*6e80*/  @!P0 SYNCS.PHASECHK.TRANS64 P0, [R14+URZ], R5 ;  /* 0x000000050e0085a7 */ /* 0x000f24000800007f */
[----:B----4-:R-:W-:Y:S05]  /*6e90*/  @!P0 BRA `(.L_x_24) ;  /* 0xfffffffc00ec8947 */ /* 0x010fea000383ffff */
[----:B------:R-:W-:Y:S05]  /*6ea0*/  BRA `(.L_x_23) ;  /* 0xffffffac002c7947 */ /* 0x000fea000383ffff */
.L_x_30:
[----:B-1----:R-:W-:-:S04]  /*6eb0*/  IMAD.U32 R16, RZ, RZ, UR21 ;  /* 0x00000015ff107e24 */ /* 0x002fc8000f8e00ff */
[----:B------:R1:W4:Y:S03]  /*6ec0*/  SYNCS.PHASECHK.TRANS64.TRYWAIT P0, [R16+URZ], R15 ;  /* 0x0000000f100075a7 */ /* 0x000326000800017f */
[----:B----4-:R-:W-:Y:S05]  /*6ed0*/  @!P0 NANOSLEEP.SYNCS 0x989680 ;  /* 0x009896800000895d */ /* 0x010fea0003900000 */
[----:B------:R-:W4:Y:S02]  /*6ee0*/  @!P0 SYNCS.PHASECHK.TRANS64 P0, [R16+URZ], R15 ;  /* 0x0000000f100085a7 */ /* 0x000f24000800007f */
[----:B----4-:R-:W-:Y:S05]  /*6ef0*/  @!P0 BRA `(.L_x_30) ;  /* 0xfffffffc00ec8947 */ /* 0x010fea000383ffff */
[----:B------:R-:W-:Y:S05]  /*6f00*/  BRA `(.L_x_29) ;  /* 0xffffffb400d87947 */ /* 0x000fea000383ffff */
.L_x_38:
[----:B----4-:R4:W0:Y:S02]  /*6f10*/  SYNCS.PHASECHK.TRANS64.TRYWAIT P0, [R18+URZ+0x8], R15 ;  /* 0x0000080f120075a7 */ /* 0x010824000800017f */
[----:B0-----:R-:W-:Y:S05]  /*6f20*/  @!P0 NANOSLEEP.SYNCS 0x989680 ;  /* 0x009896800000895d */ /* 0x001fea0003900000 */
[----:B------:R-:W0:Y:S02]  /*6f30*/  @!P0 SYNCS.PHASECHK.TRANS64 P0, [R18+URZ+0x8], R15 ;  /* 0x0000080f120085a7 */ /* 0x000e24000800007f */
[----:B0-----:R-:W-:Y:S05]  /*6f40*/  @!P0 BRA `(.L_x_38) ;  /* 0xfffffffc00f08947 */ /* 0x001fea000383ffff */
[----:B------:R-:W-:Y:S05]  /*6f50*/  BRA `(.L_x_120) ;  /* 0xffffffc4003c7947 */ /* 0x000fea000383ffff */
.L_x_95:
[----:B------:R-:W-:Y:S01]  /*6f60*/  BSSY B1, `(.L_x_121) ;  /* 0x0000006000017945 */ /* 0x000fe20003800000 */
[----:B------:R-:W-:-:S07]  /*6f70*/  IMAD.MOV.U32 R5, RZ, RZ, -0x1 ;  /* 0xffffffffff057424 */ /* 0x000fce00078e00ff */
[----:B------:R-:W-:Y:S05]  /*6f80*/  WARPSYNC.COLLECTIVE R5, `(.L_x_122) ;  /* 0x00000000050c7348 */ /* 0x000fea0003c00000 */
[----:B------:R-:W-:Y:S02]  /*6f90*/  ELECT P1, UR62, PT ;  /* 0x00000000003e782f */ /* 0x000fe40003820000 */
[----:B------:R-:W-:Y:S01]  /*6fa0*/  MOV R5, UR62 ;  /* 0x0000003e00057c02 */ /* 0x000fe20008000f00 */
[----:B------:R-:W-:Y:S10]  /*6fb0*/  ENDCOLLECTIVE ;  /* 0x000000000000791b */ /* 0x000ff40003800000 */
.L_x_122:
[----:B------:R-:W-:Y:S05]  /*6fc0*/  BSYNC B1 ;  /* 0x0000000000017941 */ /* 0x000fea0003800000 */
.L_x_121:
[----:B------:R-:W-:Y:S05]  /*6fd0*/  BRA `(.L_x_123) ;  /* 0xffffffec00347947 */ /* 0x000fea000383ffff */
.L_x_98:
[----:B-1----:R1:W2:Y:S02]  /*6fe0*/  SYNCS.PHASECHK.TRANS64.TRYWAIT P1, [R14+URZ+0x40], R5 ;  /* 0x000040050e0075a7 */ /* 0x0022a4000802017f */
[----:B--2---:R-:W-:Y:S05]  /*6ff0*/  @!P1 NANOSLEEP.SYNCS 0x989680 ;  /* 0x009896800000995d */ /* 0x004fea0003900000 */
[----:B------:R-:W2:Y:S02]  /*7000*/  @!P1 SYNCS.PHASECHK.TRANS64 P1, [R14+URZ+0x40], R5 ;  /* 0x000040050e0095a7 */ /* 0x000ea4000802007f */
[----:B--2---:R-:W-:Y:S05]  /*7010*/  @!P1 BRA `(.L_x_98) ;  /* 0xfffffffc00f09947 */ /* 0x004fea000383ffff */
[----:B------:R-:W-:Y:S05]  /*7020*/  BRA `(.L_x_124) ;  /* 0xffffffec006c7947 */ /* 0x000fea000383ffff */
.L_x_107:
[----:B------:R-:W-:Y:S01]  /*7030*/  BSSY B0, `(.L_x_125) ;  /* 0x0000006000007945 */ /* 0x000fe20003800000 */
[----:B------:R-:W-:-:S07]  /*7040*/  IMAD.MOV.U32 R5, RZ, RZ, -0x1 ;  /* 0xffffffffff057424 */ /* 0x000fce00078e00ff */
[----:B------:R-:W-:Y:S05]  /*7050*/  WARPSYNC.COLLECTIVE R5, `(.L_x_126) ;  /* 0x00000000050c7348 */ /* 0x000fea0003c00000 */
[----:B------:R-:W-:Y:S02]  /*7060*/  ELECT P1, UR62, PT ;  /* 0x00000000003e782f */ /* 0x000fe40003820000 */
[----:B------:R-:W-:Y:S01]  /*7070*/  MOV R5, UR62 ;  /* 0x0000003e00057c02 */ /* 0x000fe20008000f00 */
[----:B------:R-:W-:Y:S10]  /*7080*/  ENDCOLLECTIVE ;  /* 0x000000000000791b */ /* 0x000ff40003800000 */
.L_x_126:
[----:B------:R-:W-:Y:S05]  /*7090*/  BSYNC B0 ;  /* 0x0000000000007941 */ /* 0x000fea0003800000 */
.L_x_125:
[----:B------:R-:W-:Y:S01]  /*70a0*/  PLOP3.LUT P0, PT, P1, PT, PT, 0x80, 0x0 ;  /* 0x000000000000781c */ /* 0x000fe20000f0f070 */
[----:B------:R-:W-:-:S12]  /*70b0*/  BRA `(.L_x_127) ;  /* 0xfffffff800087947 */ /* 0x000fd8000383ffff */
.L_x_111:
[----:B0-----:R0:W1:Y:S02]  /*70c0*/  SYNCS.PHASECHK.TRANS64.TRYWAIT P0, [R5+URZ], R2 ;  /* 0x00000002050075a7 */ /* 0x001064000800017f */
[----:B-1----:R-:W-:Y:S05]  /*70d0*/  @!P0 NANOSLEEP.SYNCS 0x989680 ;  /* 0x009896800000895d */ /* 0x002fea0003900000 */
[----:B------:R-:W1:Y:S02]  /*70e0*/  @!P0 SYNCS.PHASECHK.TRANS64 P0, [R5+URZ], R2 ;  /* 0x00000002050085a7 */ /* 0x000e64000800007f */
[----:B-1----:R-:W-:Y:S05]  /*70f0*/  @!P0 BRA `(.L_x_111) ;  /* 0xfffffffc00f08947 */ /* 0x002fea000383ffff */
[----:B------:R-:W-:Y:S05]  /*7100*/  BRA `(.L_x_128) ;  /* 0xfffffff8004c7947 */ /* 0x000fea000383ffff */
.L_x_112:
[----:B0-----:R0:W1:Y:S02]  /*7110*/  SYNCS.PHASECHK.TRANS64.TRYWAIT P0, [R7+URZ], R4 ;  /* 0x00000004070075a7 */ /* 0x001064000800017f */
[----:B-1----:R-:W-:Y:S05]  /*7120*/  @!P0 NANOSLEEP.SYNCS 0x989680 ;  /* 0x009896800000895d */ /* 0x002fea0003900000 */
[----:B------:R-:W1:Y:S02]  /*7130*/  @!P0 SYNCS.PHASECHK.TRANS64 P0, [R7+URZ], R4 ;  /* 0x00000004070085a7 */ /* 0x000e64000800007f */
[----:B-1----:R-:W-:Y:S05]  /*7140*/  @!P0 BRA `(.L_x_112) ;  /* 0xfffffffc00f08947 */ /* 0x002fea000383ffff */
[----:B------:R-:W-:Y:S05]  /*7150*/  BRA `(.L_x_129) ;  /* 0xfffffff8005c7947 */ /* 0x000fea000383ffff */
.L_x_113:
[----:B0-----:R0:W1:Y:S02]  /*7160*/  SYNCS.PHASECHK.TRANS64.TRYWAIT P0, [R6+URZ], R5 ;  /* 0x00000005060075a7 */ /* 0x001064000800017f */
[----:B-1----:R-:W-:Y:S05]  /*7170*/  @!P0 NANOSLEEP.SYNCS 0x989680 ;  /* 0x009896800000895d */ /* 0x002fea0003900000 */
[----:B------:R-:W1:Y:S02]  /*7180*/  @!P0 SYNCS.PHASECHK.TRANS64 P0, [R6+URZ], R5 ;  /* 0x00000005060085a7 */ /* 0x000e64000800007f */
[----:B-1----:R-:W-:Y:S05]  /*7190*/  @!P0 BRA `(.L_x_113) ;  /* 0xfffffffc00f08947 */ /* 0x002fea000383ffff */
[----:B------:R-:W-:Y:S05]  /*71a0*/  BRA `(.L_x_130) ;  /* 0xfffffff8006c7947 */ /* 0x000fea000383ffff */
.L_x_114:
[----:B0-----:R0:W1:Y:S02]  /*71b0*/  SYNCS.PHASECHK.TRANS64.TRYWAIT P0, [R7+URZ], R4 ;  /* 0x00000004070075a7 */ /* 0x001064000800017f */
[----:B-1----:R-:W-:Y:S05]  /*71c0*/  @!P0 NANOSLEEP.SYNCS 0x989680 ;  /* 0x009896800000895d */ /* 0x002fea0003900000 */
[----:B------:R-:W1:Y:S02]  /*71d0*/  @!P0 SYNCS.PHASECHK.TRANS64 P0, [R7+URZ], R4 ;  /* 0x00000004070085a7 */ /* 0x000e64000800007f */
[----:B-1----:R-:W-:Y:S05]  /*71e0*/  @!P0 BRA `(.L_x_114) ;  /* 0xfffffffc00f08947 */ /* 0x002fea000383ffff */
[----:B------:R-:W-:Y:S05]  /*71f0*/  BRA `(.L_x_131) ;  /* 0xfffffff8007c7947 */ /* 0x000fea000383ffff */
.L_x_115:
[----:B0-----:R0:W1:Y:S02]  /*7200*/  SYNCS.PHASECHK.TRANS64.TRYWAIT P0, [R6+URZ], R5 ;  /* 0x00000005060075a7 */ /* 0x001064000800017f */
[----:B-1----:R-:W-:Y:S05]  /*7210*/  @!P0 NANOSLEEP.SYNCS 0x989680 ;  /* 0x009896800000895d */ /* 0x002fea0003900000 */
[----:B------:R-:W1:Y:S02]  /*7220*/  @!P0 SYNCS.PHASECHK.TRANS64 P0, [R6+URZ], R5 ;  /* 0x00000005060085a7 */ /* 0x000e64000800007f */
[----:B-1----:R-:W-:Y:S05]  /*7230*/  @!P0 BRA `(.L_x_115) ;  /* 0xfffffffc00f08947 */ /* 0x002fea000383ffff */
[----:B------:R-:W-:Y:S05]  /*7240*/  BRA `(.L_x_132) ;  /* 0xfffffff8008c7947 */ /* 0x000fea000383ffff */
.L_x_116:
[----:B0-----:R0:W1:Y:S02]  /*7250*/  SYNCS.PHASECHK.TRANS64.TRYWAIT P0, [R7+URZ], R4 ;  /* 0x00000004070075a7 */ /* 0x001064000800017f */
[----:B-1----:R-:W-:Y:S05]  /*7260*/  @!P0 NANOSLEEP.SYNCS 0x989680 ;  /* 0x009896800000895d */ /* 0x002fea0003900000 */
[----:B------:R-:W1:Y:S02]  /*7270*/  @!P0 SYNCS.PHASECHK.TRANS64 P0, [R7+URZ], R4 ;  /* 0x00000004070085a7 */ /* 0x000e64000800007f */
[----:B-1----:R-:W-:Y:S05]  /*7280*/  @!P0 BRA `(.L_x_116) ;  /* 0xfffffffc00f08947 */ /* 0x002fea000383ffff */
[----:B------:R-:W-:Y:S05]  /*7290*/  BRA `(.L_x_133) ;  /* 0xfffffff8009c7947 */ /* 0x000fea000383ffff */
.L_x_117:
[----:B-1----:R1:W2:Y:S02]  /*72a0*/  SYNCS.PHASECHK.TRANS64.TRYWAIT P0, [R6+URZ], R5 ;  /* 0x00000005060075a7 */ /* 0x0022a4000800017f */
[----:B--2---:R-:W-:Y:S05]  /*72b0*/  @!P0 NANOSLEEP.SYNCS 0x989680 ;  /* 0x009896800000895d */ /* 0x004fea0003900000 */
[----:B------:R-:W2:Y:S02]  /*72c0*/  @!P0 SYNCS.PHASECHK.TRANS64 P0, [R6+URZ], R5 ;  /* 0x00000005060085a7 */ /* 0x000ea4000800007f */
[----:B--2---:R-:W-:Y:S05]  /*72d0*/  @!P0 BRA `(.L_x_117) ;  /* 0xfffffffc00f08947 */ /* 0x004fea000383ffff */
[----:B------:R-:W-:Y:S05]  /*72e0*/  BRA `(.L_x_134) ;  /* 0xfffffff800a47947 */ /* 0x000fea000383ffff */
.L_x_135:
[----:B------:R-:W-:-:S00]  /*72f0*/  BRA `(.L_x_135) ;  /* 0xfffffffc00fc7947 */ /* 0x000fc0000383ffff */
[----:B------:R-:W-:-:S00]  /*7300*/  NOP ;  /* 0x0000000000007918 */ /* 0x000fc00000000000 */
[----:B------:R-:W-:-:S00]  /*7310*/  NOP ;  /* 0x0000000000007918 */ /* 0x000fc00000000000 */
[----:B------:R-:W-:-:S00]  /*7320*/  NOP ;  /* 0x0000000000007918 */ /* 0x000fc00000000000 */
[----:B------:R-:W-:-:S00]  /*7330*/  NOP ;  /* 0x0000000000007918 */ /* 0x000fc00000000000 */
[----:B------:R-:W-:-:S00]  /*7340*/  NOP ;  /* 0x0000000000007918 */ /* 0x000fc00000000000 */
[----:B------:R-:W-:-:S00]  /*7350*/  NOP ;  /* 0x0000000000007918 */ /* 0x000fc00000000000 */
[----:B------:R-:W-:-:S00]  /*7360*/  NOP ;  /* 0x0000000000007918 */ /* 0x000fc00000000000 */
[----:B------:R-:W-:-:S00]  /*7370*/  NOP ;  /* 0x0000000000007918 */ /* 0x000fc00000000000 */
.L_x_136:


//--------------------- .nv.shared._ZN7cutlass13device_kernelINS_4gemm6kernel13GemmUniversalIN4cute5tupleIJiiiiEEENS1_10collective13CollectiveMmaINS1_37MainloopSm90TmaGmmaWarpSpecializedFP8ILi8ENS5_IJNS4_1CILi2EEENSA_ILi1EEESC_EEENS1_32KernelTmaWarpSpecializedPingpongEEENS5_IJNSA_ILi64EEENSA_ILi48EEENSA_ILi256EEEEEENS_12float_e4m3_tENS5_IJlSC_lEEESK_SL_NS4_8TiledMMAINS4_8MMA_AtomIJNS4_4SM904GMMA30MMA_64x16x32_F32E4M3E4M3_SS_TNILNSP_7ScaleInE1ELSR_1EEEEEENS4_6LayoutINS5_IJSC_SC_SC_EEENS5_IJNSA_ILi0EEESW_SW_EEEEENS5_IJNS4_10UnderscoreESZ_SZ_EEEEENS4_13SM90_TMA_LOADENS4_14ComposedLayoutINS4_7SwizzleILi3ELi4ELi3EEENS4_18smem_ptr_flag_bitsILi8EEENSU_INS5_IJNSA_ILi8EEENSA_ILi128EEEEEENS5_IJS19_SC_EEEEEEEvNS4_8identityENS4_23SM90_TMA_LOAD_MULTICASTES1D_vS1E_EENS_8epilogue10collective6detail29Sm90TmaWarpSpecializedAdapterINS1I_15DefaultEpilogueISK_SL_SL_NS1H_6thread17LinearCombinationISK_Li1EffLNS1M_9ScaleType4KindE0ELNS_15FloatRoundStyleE2ESK_EENS1_15EpilogueDefaultEEEEEvvEEEEvNT_6ParamsE --------------------------
	.section	.nv.shared._ZN7cutlass13device_kernelINS_4gemm6kernel13GemmUniversalIN4cute5tupleIJiiiiEEENS1_10collective13CollectiveMmaINS1_37MainloopSm90TmaGmmaWarpSpecializedFP8ILi8ENS5_IJNS4_1CILi2EEENSA_ILi1EEESC_EEENS1_32KernelTmaWarpSpecializedPingpongEEENS5_IJNSA_ILi64EEENSA_ILi48EEENSA_ILi256EEEEEENS_12float_e4m3_tENS5_IJlSC_lEEESK_SL_NS4_8TiledMMAINS4_8MMA_AtomIJNS4_4SM904GMMA30MMA_64x16x32_F32E4M3E4M3_SS_TNILNSP_7ScaleInE1ELSR_1EEEEEENS4_6LayoutINS5_IJSC_SC_SC_EEENS5_IJNSA_ILi0EEESW_SW_EEEEENS5_IJNS4_10UnderscoreESZ_SZ_EEEEENS4_13SM90_TMA_LOADENS4_14ComposedLayoutINS4_7SwizzleILi3ELi4ELi3EEENS4_18smem_ptr_flag_bitsILi8EEENSU_INS5_IJNSA_ILi8EEENSA_ILi128EEEEEENS5_IJS19_SC_EEEEEEEvNS4_8identityENS4_23SM90_TMA_LOAD_MULTICASTES1D_vS1E_EENS_8epilogue10collective6detail29Sm90TmaWarpSpecializedAdapterINS1I_15DefaultEpilogueISK_SL_SL_NS1H_6thread17LinearCombinationISK_Li1EffLNS1M_9ScaleType4KindE0ELNS_15FloatRoundStyleE2ESK_EENS1_15EpilogueDefaultEEEEEvvEEEEvNT_6ParamsE,"aw",@nobits
	.sectionflags	@""
	.align	16
	.zero		1024


//--------------------- .nv.shared.reserved.0     --------------------------
	.section	.nv.shared.reserved.0,"aw",@nobits
	.weak		__nv_reservedSMEM_offset_0_alias
	.size		__nv_reservedSMEM_offset_0_alias, 0, 0
	.other		__nv_reservedSMEM_offset_0_alias,@"STO_CUDA_RESERVED_SHARED STV_DEFAULT"
__nv_reservedSMEM_offset_0_alias:
	.zero		0


//--------------------- .nv.global                --------------------------
	.section	.nv.global,"aw",@nobits
.nv.global:
	.type		_ZN40_INTERNAL_dd54a965_4_k_cu_646510d5_134004cute1_E,@object
	.size		_ZN40_INTERNAL_dd54a965_4_k_cu_646510d5_134004cute1_E,(_ZN40_INTERNAL_dd54a965_4_k_cu_646510d5_134004cuda3std3__45__cpo6cbeginE - _ZN40_INTERNAL_dd54a965_4_k_cu_646510d5_134004cute1_E)
_ZN40_INTERNAL_dd54a965_4_k_cu_646510d5_134004cute1_E:
	.zero		1
	.type		_ZN40_INTERNAL_dd54a965_4_k_cu_646510d5_134004cuda3std3__45__cpo6cbeginE,@object
	.size		_ZN40_INTERNAL_dd54a965_4_k_cu_646510d5_134004cuda3std3__45__cpo6cbeginE,(_ZN40_INTERNAL_dd54a965_4_k_cu_646510d5_134004cuda3std3__48in_placeE - _ZN40_INTERNAL_dd54a965_4_k_cu_646510d5_134004cuda3std3__45__cpo6cbeginE)
_ZN40_INTERNAL_dd54a965_4_k_cu_646510d5_134004cuda3std3__45__cpo6cbeginE:
	.zero		1
	.type		_ZN40_INTERNAL_dd54a965_4_k_cu_646510d5_134004cuda3std3__48in_placeE,@object
	.size		_ZN40_INTERNAL_dd54a965_4_k_cu_646510d5_134004cuda3std3__48in_placeE,(_ZN40_INTERNAL_dd54a965_4_k_cu_646510d5_134004cuda3std6ranges3__45__cpo9iter_moveE - _ZN40_INTERNAL_dd54a965_4_k_cu_646510d5_134004cuda3std3__48in_placeE)
_ZN40_INTERNAL_dd54a965_4_k_cu_646510d5_134004cuda3std3__48in_placeE:
	.zero		1
	.type		_ZN40_INTERNAL_dd54a965_4_k_cu_646510d5_134004cuda3std6ranges3__45__cpo9iter_moveE,@object
	.size		_ZN40_INTERNAL_dd54a965_4_k_cu_646510d5_134004cuda3std6ranges3__45__cpo9iter_moveE,(_ZN40_INTERNAL_dd54a965_4_k_cu_646510d5_134004cuda3std3__45__cpo5beginE - _ZN40_INTERNAL_dd54a965_4_k_cu_646510d5_134004cuda3std6ranges3__45__cpo9iter_moveE)
_ZN40_INTERNAL_dd54a965_4_k_cu_646510d5_134004cuda3std6ranges3__45__cpo9iter_moveE:
	.zero		1
	.type		_ZN40_INTERNAL_dd54a965_4_k_cu_646510d5_134004cuda3std3__45__cpo5beginE,@object
	.size		_ZN40_INTERNAL_dd54a965_4_k_cu_646510d5_134004cuda3std3__45__cpo5beginE,(_ZN40_INTERNAL_dd54a965_4_k_cu_646510d5_134004cuda3std3__442_GLOBAL__N__dd54a965_4_k_cu_646510d5_134006ignoreE - _ZN40_INTERNAL_dd54a965_4_k_cu_646510d5_134004cuda3std3__45__cpo5beginE)
_ZN40_INTERNAL_dd54a965_4_k_cu_646510d5_134004cuda3std3__45__cpo5beginE:
	.zero		1
	.type		_ZN40_INTERNAL_dd54a965_4_k_cu_646510d5_134004cuda3std3__442_GLOBAL__N__dd54a965_4_k_cu_646510d5_134006ignoreE,@object
	.size		_ZN40_INTERNAL_dd54a965_4_k_cu_646510d5_134004cuda3std3__442_GLOBAL__N__dd54a965_4_k_cu_646510d5_134006ignoreE,(_ZN40_INTERNAL_dd54a965_4_k_cu_646510d5_134004cute7productE - _ZN40_INTERNAL_dd54a965_4_k_cu_646510d5_134004cuda3std3__442_GLOBAL__N__dd54a965_4_k_cu_646510d5_134006ignoreE)
_ZN40_INTERNAL_dd54a965_4_k_cu_646510d5_134004cuda3std3__442_GLOBAL__N__dd54a965_4_k_cu_646510d5_134006ignoreE:
	.zero		1
	.type		_ZN40_INTERNAL_dd54a965_4_k_cu_646510d5_134004cute7productE,@object
	.size		_ZN40_INTERNAL_dd54a965_4_k_cu_646510d5_134004cute7productE,(_ZN40_INTERNAL_dd54a965_4_k_cu_646510d5_134004cuda3std3__45__cpo3endE - _ZN40_INTERNAL_dd54a965_4_k_cu_646510d5_134004cute7productE)
_ZN40_INTERNAL_dd54a965_4_k_cu_646510d5_134004cute7productE:
	.zero		1
	.type		_ZN40_INTERNAL_dd54a965_4_k_cu_646510d5_134004cuda3std3__45__cpo3endE,@object
	.size		_ZN40_INTERNAL_dd54a965_4_k_cu_646510d5_134004cuda3std3__45__cpo3endE,(_ZN40_INTERNAL_dd54a965_4_k_cu_646510d5_134004cuda3std3__419piecewise_constructE - _ZN40_INTERNAL_dd54a965_4_k_cu_646510d5_134004cuda3std3__45__cpo3endE)
_ZN40_INTERNAL_dd54a965_4_k_cu_646510d5_134004cuda3std3__45__cpo3endE:
	.zero		1
	.type		_ZN40_INTERNAL_dd54a965_4_k_cu_646510d5_134004cuda3std3__419piecewise_constructE,@object
	.size		_ZN40_INTERNAL_dd54a965_4_k_cu_646510d5_134004cuda3std3__419piecewise_constructE,(_ZN40_INTERNAL_dd54a965_4_k_cu_646510d5_134004cuda3std3__45__cpo4cendE - _ZN40_INTERNAL_dd54a965_4_k_cu_646510d5_134004cuda3std3__419piecewise_constructE)
_ZN40_INTERNAL_dd54a965_4_k_cu_646510d5_134004cuda3std3__419piecewise_constructE:
	.zero		1
	.type		_ZN40_INTERNAL_dd54a965_4_k_cu_646510d5_134004cuda3std3__45__cpo4cendE,@object
	.size		_ZN40_INTERNAL_dd54a965_4_k_cu_646510d5_134004cuda3std3__45__cpo4cendE,(_ZN40_INTERNAL_dd54a965_4_k_cu_646510d5_134004cuda3std6ranges3__45__cpo4swapE - _ZN40_INTERNAL_dd54a965_4_k_cu_646510d5_134004cuda3std3__45__cpo4cendE)
_ZN40_INTERNAL_dd54a965_4_k_cu_646510d5_134004cuda3std3__45__cpo4cendE:
	.zero		1
	.type		_ZN40_INTERNAL_dd54a965_4_k_cu_646510d5_134004cuda3std6ranges3__45__cpo4swapE,@object
	.size		_ZN40_INTERNAL_dd54a965_4_k_cu_646510d5_134004cuda3std6ranges3__45__cpo4swapE,(.L_7 - _ZN40_INTERNAL_dd54a965_4_k_cu_646510d5_134004cuda3std6ranges3__45__cpo4swapE)
_ZN40_INTERNAL_dd54a965_4_k_cu_646510d5_134004cuda3std6ranges3__45__cpo4swapE:
	.zero		1
.L_7:


//--------------------- .nv.constant0._ZN7cutlass13device_kernelINS_4gemm6kernel13GemmUniversalIN4cute5tupleIJiiiiEEENS1_10collective13CollectiveMmaINS1_37MainloopSm90TmaGmmaWarpSpecializedFP8ILi8ENS5_IJNS4_1CILi2EEENSA_ILi1EEESC_EEENS1_32KernelTmaWarpSpecializedPingpongEEENS5_IJNSA_ILi64EEENSA_ILi48EEENSA_ILi256EEEEEENS_12float_e4m3_tENS5_IJlSC_lEEESK_SL_NS4_8TiledMMAINS4_8MMA_AtomIJNS4_4SM904GMMA30MMA_64x16x32_F32E4M3E4M3_SS_TNILNSP_7ScaleInE1ELSR_1EEEEEENS4_6LayoutINS5_IJSC_SC_SC_EEENS5_IJNSA_ILi0EEESW_SW_EEEEENS5_IJNS4_10UnderscoreESZ_SZ_EEEEENS4_13SM90_TMA_LOADENS4_14ComposedLayoutINS4_7SwizzleILi3ELi4ELi3EEENS4_18smem_ptr_flag_bitsILi8EEENSU_INS5_IJNSA_ILi8EEENSA_ILi128EEEEEENS5_IJS19_SC_EEEEEEEvNS4_8identityENS4_23SM90_TMA_LOAD_MULTICASTES1D_vS1E_EENS_8epilogue10collective6detail29Sm90TmaWarpSpecializedAdapterINS1I_15DefaultEpilogueISK_SL_SL_NS1H_6thread17LinearCombinationISK_Li1EffLNS1M_9ScaleType4KindE0ELNS_15FloatRoundStyleE2ESK_EENS1_15EpilogueDefaultEEEEEvvEEEEvNT_6ParamsE --------------------------
	.section	.nv.constant0._ZN7cutlass13device_kernelINS_4gemm6kernel13GemmUniversalIN4cute5tupleIJiiiiEEENS1_10collective13CollectiveMmaINS1_37MainloopSm90TmaGmmaWarpSpecializedFP8ILi8ENS5_IJNS4_1CILi2EEENSA_ILi1EEESC_EEENS1_32KernelTmaWarpSpecializedPingpongEEENS5_IJNSA_ILi64EEENSA_ILi48EEENSA_ILi256EEEEEENS_12float_e4m3_tENS5_IJlSC_lEEESK_SL_NS4_8TiledMMAINS4_8MMA_AtomIJNS4_4SM904GMMA30MMA_64x16x32_F32E4M3E4M3_SS_TNILNSP_7ScaleInE1ELSR_1EEEEEENS4_6LayoutINS5_IJSC_SC_SC_EEENS5_IJNSA_ILi0EEESW_SW_EEEEENS5_IJNS4_10UnderscoreESZ_SZ_EEEEENS4_13SM90_TMA_LOADENS4_14ComposedLayoutINS4_7SwizzleILi3ELi4ELi3EEENS4_18smem_ptr_flag_bitsILi8EEENSU_INS5_IJNSA_ILi8EEENSA_ILi128EEEEEENS5_IJS19_SC_EEEEEEEvNS4_8identityENS4_23SM90_TMA_LOAD_MULTICASTES1D_vS1E_EENS_8epilogue10collective6detail29Sm90TmaWarpSpecializedAdapterINS1I_15DefaultEpilogueISK_SL_SL_NS1H_6thread17LinearCombinationISK_Li1EffLNS1M_9ScaleType4KindE0ELNS_15FloatRoundStyleE2ESK_EENS1_15EpilogueDefaultEEEEEvvEEEEvNT_6ParamsE,"a",@progbits
	.sectionflags	@""
	.align	4
.nv.constant0._ZN7cutlass13device_kernelINS_4gemm6kernel13GemmUniversalIN4cute5tupleIJiiiiEEENS1_10collective13CollectiveMmaINS1_37MainloopSm90TmaGmmaWarpSpecializedFP8ILi8ENS5_IJNS4_1CILi2EEENSA_ILi1EEESC_EEENS1_32KernelTmaWarpSpecializedPingpongEEENS5_IJNSA_ILi64EEENSA_ILi48EEENSA_ILi256EEEEEENS_12float_e4m3_tENS5_IJlSC_lEEESK_SL_NS4_8TiledMMAINS4_8MMA_AtomIJNS4_4SM904GMMA30MMA_64x16x32_F32E4M3E4M3_SS_TNILNSP_7ScaleInE1ELSR_1EEEEEENS4_6LayoutINS5_IJSC_SC_SC_EEENS5_IJNSA_ILi0EEESW_SW_EEEEENS5_IJNS4_10UnderscoreESZ_SZ_EEEEENS4_13SM90_TMA_LOADENS4_14ComposedLayoutINS4_7SwizzleILi3ELi4ELi3EEENS4_18smem_ptr_flag_bitsILi8EEENSU_INS5_IJNSA_ILi8EEENSA_ILi128EEEEEENS5_IJS19_SC_EEEEEEEvNS4_8identityENS4_23SM90_TMA_LOAD_MULTICASTES1D_vS1E_EENS_8epilogue10collective6detail29Sm90TmaWarpSpecializedAdapterINS1I_15DefaultEpilogueISK_SL_SL_NS1H_6thread17LinearCombinationISK_Li1EffLNS1M_9ScaleType4KindE0ELNS_15FloatRoundStyleE2ESK_EENS1_15EpilogueDefaultEEEEEvvEEEEvNT_6ParamsE:
	.zero		1664


//--------------------- SYMBOLS --------------------------

	.type		.nv.reservedSmem.offset0,@object
	.size		.nv.reservedSmem.offset0,0x4
